def matmul_kernel(
    a_ptr,
    b_ptr,
    c_ptr,
    M,
    N,
    K,
    stride_am,
    stride_ak,
    stride_bk,
    stride_bn,
    stride_cm,
    stride_cn,
    BLOCK_M: tl.constexpr,
    BLOCK_N: tl.constexpr,
    BLOCK_K: tl.constexpr,
    GROUP_M: tl.constexpr,
):
    pid = tl.program_id(axis=0)
    num_pid_m = tl.cdiv(M, BLOCK_M)
    num_pid_n = tl.cdiv(N, BLOCK_N)
    num_pid_in_group = GROUP_M * num_pid_n
    group_id = pid // num_pid_in_group
    first_pid_m = group_id * GROUP_M
    group_size_m = min(num_pid_m - first_pid_m, GROUP_M)
    pid_m = first_pid_m + ((pid % num_pid_in_group) % group_size_m)
    pid_n = (pid % num_pid_in_group) // group_size_m

    offs_am = (pid_m * BLOCK_M + tl.arange(0, BLOCK_M)) % M
    offs_bn = (pid_n * BLOCK_N + tl.arange(0, BLOCK_N)) % N
    offs_k = tl.arange(0, BLOCK_K)
    a_ptrs = a_ptr + offs_am[:, None] * stride_am + offs_k[None, :] * stride_ak
    b_ptrs = b_ptr + offs_k[:, None] * stride_bk + offs_bn[None, :] * stride_bn

    acc = tl.zeros((BLOCK_M, BLOCK_N), dtype=tl.float32)
    for kk in range(0, tl.cdiv(K, BLOCK_K)):
        a = tl.load(a_ptrs, mask=offs_k[None, :] < K - kk * BLOCK_K, other=0.0)
        b = tl.load(b_ptrs, mask=offs_k[:, None] < K - kk * BLOCK_K, other=0.0)
        acc = tl.dot(a, b, acc)
        a_ptrs += BLOCK_K * stride_ak
        b_ptrs += BLOCK_K * stride_bk

    c = acc.to(c_ptr.dtype.element_ty)
    offs_cm = pid_m * BLOCK_M + tl.arange(0, BLOCK_M)
    offs_cn = pid_n * BLOCK_N + tl.arange(0, BLOCK_N)
    c_ptrs = c_ptr + offs_cm[:, None] * stride_cm + offs_cn[None, :] * stride_cn
    mask = (offs_cm[:, None] < M) & (offs_cn[None, :] < N)
    tl.store(c_ptrs, c, mask=mask)

# config = {"BLOCK_K": 32, "BLOCK_M": 256, "BLOCK_N": 128, "GROUP_M": 4, "arch": "sm_90", "dtype": "bf16", "num_ctas": 1, "num_stages": 3, "num_warps": 4}
# arch = sm_90


// ===== COMPILED SASS (sm_90a) =====

	.target	sm_90a

	.elftype	@"ET_EXEC"


//--------------------- .note.nv.tkinfo           --------------------------
	.section	.note.nv.tkinfo,"",@"SHT_NOTE"
	.sectionflags	@"SHF_NOTE_NV_TKINFO"
	.tkinfo
        /*0018*/ 	.word	0x00000002
        /*0030*/ 	.string	""
        /*0030*/ 	.string	"ptxas"
        /*0030*/ 	.string	"Cuda compilation tools, release 13.0, V13.0.88"
        /*0030*/ 	.string	"Build cuda_13.0.r13.0/compiler.36424714_0"
        /*0030*/ 	.string	"-v  -suppress-debug-info  -lineinfo  -arch sm_90a "



//--------------------- .note.nv.cuinfo           --------------------------
	.section	.note.nv.cuinfo,"",@"SHT_NOTE"
	.sectionflags	@"SHF_NOTE_NV_CUINFO"
        /*0018*/ 	.short	0x0002
        /*001a*/ 	.short	0x005a
        /*001c*/ 	.short	0x0082
	.zero		2


//--------------------- .nv.info                  --------------------------
	.section	.nv.info,"",@"SHT_CUDA_INFO"
	.align	4


	//----- nvinfo : EIATTR_REGCOUNT
	.align		4
        /*0000*/ 	.byte	0x04, 0x2f
        /*0002*/ 	.short	(.L_1 - .L_0)
	.align		4
.L_0:
        /*0004*/ 	.word	index@(matmul_kernel)
        /*0008*/ 	.word	0x000000ff


	//----- nvinfo : EIATTR_FRAME_SIZE
	.align		4
.L_1:
        /*000c*/ 	.byte	0x04, 0x11
        /*000e*/ 	.short	(.L_3 - .L_2)
	.align		4
.L_2:
        /*0010*/ 	.word	index@(matmul_kernel)
        /*0014*/ 	.word	0x000005b0


	//----- nvinfo : EIATTR_MIN_STACK_SIZE
	.align		4
.L_3:
        /*0018*/ 	.byte	0x04, 0x12
        /*001a*/ 	.short	(.L_5 - .L_4)
	.align		4
.L_4:
        /*001c*/ 	.word	index@(matmul_kernel)
        /*0020*/ 	.word	0x000005b0
.L_5:


//--------------------- .nv.compat                --------------------------
	.section	.nv.compat,"",@"SHT_CUDA_COMPAT_INFO"
	.align	4
        /*0000*/ 	.byte	0x02, 0x09, 0x01, 0x00, 0x02, 0x02, 0x04, 0x00, 0x02, 0x05, 0x05, 0x00, 0x03, 0x07, 0x01, 0x01
        /*0010*/ 	.byte	0x02, 0x03, 0x00, 0x00, 0x02, 0x06, 0x01, 0x00, 0x04, 0x0b, 0x08, 0x00, 0x00, 0x00, 0x00, 0x00
        /*0020*/ 	.byte	0x00, 0x00, 0x00, 0x00


//--------------------- .nv.info.matmul_kernel    --------------------------
	.section	.nv.info.matmul_kernel,"",@"SHT_CUDA_INFO"
	.sectionflags	@""
	.align	4


	//----- nvinfo : EIATTR_CUDA_API_VERSION
	.align		4
        /*0000*/ 	.byte	0x04, 0x37
        /*0002*/ 	.short	(.L_7 - .L_6)
.L_6:
        /*0004*/ 	.word	0x00000082


	//----- nvinfo : EIATTR_KPARAM_INFO
	.align		4
.L_7:
        /*0008*/ 	.byte	0x04, 0x17
        /*000a*/ 	.short	(.L_9 - .L_8)
.L_8:
        /*000c*/ 	.word	0x00000000
        /*0010*/ 	.short	0x000d
        /*0012*/ 	.short	0x0048
        /*0014*/ 	.byte	0x00, 0xf4, 0x21, 0x00


	//----- nvinfo : EIATTR_KPARAM_INFO
	.align		4
.L_9:
        /*0018*/ 	.byte	0x04, 0x17
        /*001a*/ 	.short	(.L_11 - .L_10)
.L_10:
        /*001c*/ 	.word	0x00000000
        /*0020*/ 	.short	0x000c
        /*0022*/ 	.short	0x0040
        /*0024*/ 	.byte	0x00, 0xf4, 0x21, 0x00


	//----- nvinfo : EIATTR_KPARAM_INFO
	.align		4
.L_11:
        /*0028*/ 	.byte	0x04, 0x17
        /*002a*/ 	.short	(.L_13 - .L_12)
.L_12:
        /*002c*/ 	.word	0x00000000
        /*0030*/ 	.short	0x000b
        /*0032*/ 	.short	0x0038
        /*0034*/ 	.byte	0x00, 0xf0, 0x11, 0x00


	//----- nvinfo : EIATTR_KPARAM_INFO
	.align		4
.L_13:
        /*0038*/ 	.byte	0x04, 0x17
        /*003a*/ 	.short	(.L_15 - .L_14)
.L_14:
        /*003c*/ 	.word	0x00000000
        /*0040*/ 	.short	0x000a
        /*0042*/ 	.short	0x0034
        /*0044*/ 	.byte	0x00, 0xf0, 0x11, 0x00


	//----- nvinfo : EIATTR_KPARAM_INFO
	.align		4
.L_15:
        /*0048*/ 	.byte	0x04, 0x17
        /*004a*/ 	.short	(.L_17 - .L_16)
.L_16:
        /*004c*/ 	.word	0x00000000
        /*0050*/ 	.short	0x0009
        /*0052*/ 	.short	0x0030
        /*0054*/ 	.byte	0x00, 0xf0, 0x11, 0x00


	//----- nvinfo : EIATTR_KPARAM_INFO
	.align		4
.L_17:
        /*0058*/ 	.byte	0x04, 0x17
        /*005a*/ 	.short	(.L_19 - .L_18)
.L_18:
        /*005c*/ 	.word	0x00000000
        /*0060*/ 	.short	0x0008
        /*0062*/ 	.short	0x002c
        /*0064*/ 	.byte	0x00, 0xf0, 0x11, 0x00


	//----- nvinfo : EIATTR_KPARAM_INFO
	.align		4
.L_19:
        /*0068*/ 	.byte	0x04, 0x17
        /*006a*/ 	.short	(.L_21 - .L_20)
.L_20:
        /*006c*/ 	.word	0x00000000
        /*0070*/ 	.short	0x0007
        /*0072*/ 	.short	0x0028
        /*0074*/ 	.byte	0x00, 0xf0, 0x11, 0x00


	//----- nvinfo : EIATTR_KPARAM_INFO
	.align		4
.L_21:
        /*0078*/ 	.byte	0x04, 0x17
        /*007a*/ 	.short	(.L_23 - .L_22)
.L_22:
        /*007c*/ 	.word	0x00000000
        /*0080*/ 	.short	0x0006
        /*0082*/ 	.short	0x0024
        /*0084*/ 	.byte	0x00, 0xf0, 0x11, 0x00


	//----- nvinfo : EIATTR_KPARAM_INFO
	.align		4
.L_23:
        /*0088*/ 	.byte	0x04, 0x17
        /*008a*/ 	.short	(.L_25 - .L_24)
.L_24:
        /*008c*/ 	.word	0x00000000
        /*0090*/ 	.short	0x0005
        /*0092*/ 	.short	0x0020
        /*0094*/ 	.byte	0x00, 0xf0, 0x11, 0x00


	//----- nvinfo : EIATTR_KPARAM_INFO
	.align		4
.L_25:
        /*0098*/ 	.byte	0x04, 0x17
        /*009a*/ 	.short	(.L_27 - .L_26)
.L_26:
        /*009c*/ 	.word	0x00000000
        /*00a0*/ 	.short	0x0004
        /*00a2*/ 	.short	0x001c
        /*00a4*/ 	.byte	0x00, 0xf0, 0x11, 0x00


	//----- nvinfo : EIATTR_KPARAM_INFO
	.align		4
.L_27:
        /*00a8*/ 	.byte	0x04, 0x17
        /*00aa*/ 	.short	(.L_29 - .L_28)
.L_28:
        /*00ac*/ 	.word	0x00000000
        /*00b0*/ 	.short	0x0003
        /*00b2*/ 	.short	0x0018
        /*00b4*/ 	.byte	0x00, 0xf0, 0x11, 0x00


	//----- nvinfo : EIATTR_KPARAM_INFO
	.align		4
.L_29:
        /*00b8*/ 	.byte	0x04, 0x17
        /*00ba*/ 	.short	(.L_31 - .L_30)
.L_30:
        /*00bc*/ 	.word	0x00000000
        /*00c0*/ 	.short	0x0002
        /*00c2*/ 	.short	0x0010
        /*00c4*/ 	.byte	0x00, 0xf4, 0x21, 0x00


	//----- nvinfo : EIATTR_KPARAM_INFO
	.align		4
.L_31:
        /*00c8*/ 	.byte	0x04, 0x17
        /*00ca*/ 	.short	(.L_33 - .L_32)
.L_32:
        /*00cc*/ 	.word	0x00000000
        /*00d0*/ 	.short	0x0001
        /*00d2*/ 	.short	0x0008
        /*00d4*/ 	.byte	0x00, 0xf4, 0x21, 0x00


	//----- nvinfo : EIATTR_KPARAM_INFO
	.align		4
.L_33:
        /*00d8*/ 	.byte	0x04, 0x17
        /*00da*/ 	.short	(.L_35 - .L_34)
.L_34:
        /*00dc*/ 	.word	0x00000000
        /*00e0*/ 	.short	0x0000
        /*00e2*/ 	.short	0x0000
        /*00e4*/ 	.byte	0x00, 0xf4, 0x21, 0x00


	//----- nvinfo : EIATTR_SPARSE_MMA_MASK
	.align		4
.L_35:
        /*00e8*/ 	.byte	0x03, 0x50
        /*00ea*/ 	.short	0x0000


	//----- nvinfo : EIATTR_MAXREG_COUNT
	.align		4
        /*00ec*/ 	.byte	0x03, 0x1b
        /*00ee*/ 	.short	0x00ff


	//----- nvinfo : EIATTR_NUM_BARRIERS
	.align		4
        /*00f0*/ 	.byte	0x02, 0x4c
        /*00f2*/ 	.byte	0x01
	.zero		1


	//----- nvinfo : EIATTR_ANNOTATIONS
	.align		4
        /*00f4*/ 	.byte	0x04, 0x55
        /*00f6*/ 	.short	(.L_37 - .L_36)


	//   ....[0]....
.L_36:
        /*00f8*/ 	.word	0x00000001
        /*00fc*/ 	.byte	0x70, 0x09, 0x00, 0x00, 0x01, 0x00, 0x00, 0x00, 0xd0, 0x2c, 0x00, 0x00, 0x01, 0x00, 0x00, 0x00
        /* <DEDUP_REMOVED lines=272> */
        /*120c*/ 	.byte	0x50, 0x87, 0x00, 0x00


	//----- nvinfo : EIATTR_MERCURY_ISA_VERSION
	.align		4
.L_37:
        /*1210*/ 	.byte	0x03, 0x5f
        /*1212*/ 	.short	0x0101


	//----- nvinfo : EIATTR_EXIT_INSTR_OFFSETS
	.align		4
        /*1214*/ 	.byte	0x04, 0x1c
        /*1216*/ 	.short	(.L_39 - .L_38)


	//   ....[0]....
.L_38:
        /*1218*/ 	.word	0x00010610


	//   ....[1]....
        /*121c*/ 	.word	0x00010640


	//----- nvinfo : EIATTR_REQNTID
	.align		4
.L_39:
        /*1220*/ 	.byte	0x04, 0x10
        /*1222*/ 	.short	(.L_41 - .L_40)
.L_40:
        /*1224*/ 	.word	0x00000080
        /*1228*/ 	.word	0x00000001
        /*122c*/ 	.word	0x00000001


	//----- nvinfo : EIATTR_CBANK_PARAM_SIZE
	.align		4
.L_41:
        /*1230*/ 	.byte	0x03, 0x19
        /*1232*/ 	.short	0x0050


	//----- nvinfo : EIATTR_PARAM_CBANK
	.align		4
        /*1234*/ 	.byte	0x04, 0x0a
        /*1236*/ 	.short	(.L_43 - .L_42)
	.align		4
.L_42:
        /*1238*/ 	.word	index@(.nv.constant0.matmul_kernel)
        /*123c*/ 	.short	0x0210
        /*123e*/ 	.short	0x0050


	//----- nvinfo : EIATTR_SW_WAR
	.align		4
.L_43:
        /*1240*/ 	.byte	0x04, 0x36
        /*1242*/ 	.short	(.L_45 - .L_44)
.L_44:
        /*1244*/ 	.word	0x00000008
.L_45:


//--------------------- .nv.callgraph             --------------------------
	.section	.nv.callgraph,"",@"SHT_CUDA_CALLGRAPH"
	.align	4
	.sectionentsize	8
	.align		4
        /*0000*/ 	.word	0x00000000
	.align		4
        /*0004*/ 	.word	0xffffffff
	.align		4
        /*0008*/ 	.word	0x00000000
	.align		4
        /*000c*/ 	.word	0xfffffffe
	.align		4
        /*0010*/ 	.word	0x00000000
	.align		4
        /*0014*/ 	.word	0xfffffffd
	.align		4
        /*0018*/ 	.word	0x00000000
	.align		4
        /*001c*/ 	.word	0xfffffffc


//--------------------- .text.matmul_kernel       --------------------------
	.section	.text.matmul_kernel,"ax",@progbits
	.align	128
        .global         matmul_kernel
        .type           matmul_kernel,@function
        .size           matmul_kernel,(.L_x_3 - matmul_kernel)
        .other          matmul_kernel,@"STO_CUDA_ENTRY STV_DEFAULT"
matmul_kernel:
.text.matmul_kernel:
[----:B------:R-:W0:Y:S08]  /*0000*/  LDC R1, c[0x0][0x28] ;  /* 0x00000a00ff017b82 */ /* 0x000e300000000800 */
[----:B------:R-:W1:Y:S01]  /*0010*/  LDC.64 R24, c[0x0][0x228] ;  /* 0x00008a00ff187b82 */ /* 0x000e620000000a00 */
[----:B------:R-:W2:Y:S01]  /*0020*/  S2R R5, SR_CTAID.X ;  /* 0x0000000000057919 */ /* 0x000ea20000002500 */
[----:B------:R-:W-:Y:S01]  /*0030*/  UMOV UR4, 0x400 ;  /* 0x0000040000047882 */ /* 0x000fe20000000000 */
[----:B------:R-:W-:Y:S01]  /*0040*/  ULDC.64 UR14, c[0x0][0x208] ;  /* 0x00008200000e7ab9 */ /* 0x000fe20000000a00 */
[----:B0-----:R-:W-:Y:S01]  /*0050*/  VIADD R1, R1, 0xfffffa50 ;  /* 0xfffffa5001017836 */ /* 0x001fe20000000000 */
[----:B------:R-:W-:-:S02]  /*0060*/  CS2R R36, SRZ ;  /* 0x0000000000247805 */ /* 0x000fc4000001ff00 */
[----:B------:R-:W-:Y:S02]  /*0070*/  CS2R R38, SRZ ;  /* 0x0000000000267805 */ /* 0x000fe4000001ff00 */
[----:B------:R-:W-:Y:S01]  /*0080*/  CS2R R40, SRZ ;  /* 0x0000000000287805 */ /* 0x000fe2000001ff00 */
[----:B------:R-:W0:Y:S01]  /*0090*/  S2UR UR12, SR_CgaCtaId ;  /* 0x00000000000c79c3 */ /* 0x000e220000008800 */
[----:B------:R-:W-:Y:S02]  /*00a0*/  CS2R R42, SRZ ;  /* 0x00000000002a7805 */ /* 0x000fe4000001ff00 */
[----:B------:R-:W-:Y:S02]  /*00b0*/  CS2R R44, SRZ ;  /* 0x00000000002c7805 */ /* 0x000fe4000001ff00 */
[----:B------:R-:W-:Y:S02]  /*00c0*/  CS2R R46, SRZ ;  /* 0x00000000002e7805 */ /* 0x000fe4000001ff00 */
[----:B------:R-:W-:-:S02]  /*00d0*/  CS2R R96, SRZ ;  /* 0x0000000000607805 */ /* 0x000fc4000001ff00 */
[----:B------:R-:W-:Y:S02]  /*00e0*/  CS2R R98, SRZ ;  /* 0x0000000000627805 */ /* 0x000fe4000001ff00 */
[----:B------:R-:W-:Y:S02]  /*00f0*/  CS2R R148, SRZ ;  /* 0x0000000000947805 */ /* 0x000fe4000001ff00 */
        /* <DEDUP_REMOVED lines=8> */
[----:B------:R-:W-:Y:S01]  /*0180*/  CS2R R138, SRZ ;  /* 0x00000000008a7805 */ /* 0x000fe2000001ff00 */
[----:B-1----:R-:W-:Y:S01]  /*0190*/  VIADD R0, R25, 0x7f ;  /* 0x0000007f19007836 */ /* 0x002fe20000000000 */
[----:B------:R-:W-:-:S02]  /*01a0*/  CS2R R108, SRZ ;  /* 0x00000000006c7805 */ /* 0x000fc4000001ff00 */
[----:B------:R-:W-:Y:S02]  /*01b0*/  CS2R R110, SRZ ;  /* 0x00000000006e7805 */ /* 0x000fe4000001ff00 */
[----:B------:R-:W-:Y:S02]  /*01c0*/  CS2R R132, SRZ ;  /* 0x0000000000847805 */ /* 0x000fe4000001ff00 */
[----:B------:R-:W-:Y:S02]  /*01d0*/  CS2R R134, SRZ ;  /* 0x0000000000867805 */ /* 0x000fe4000001ff00 */
[----:B------:R-:W-:Y:S02]  /*01e0*/  SHF.R.S32.HI R3, RZ, 0x1f, R0 ;  /* 0x0000001fff037819 */ /* 0x000fe40000011400 */
[----:B------:R-:W-:Y:S02]  /*01f0*/  CS2R R112, SRZ ;  /* 0x0000000000707805 */ /* 0x000fe4000001ff00 */
[----:B------:R-:W-:Y:S01]  /*0200*/  CS2R R114, SRZ ;  /* 0x0000000000727805 */ /* 0x000fe2000001ff00 */
[----:B0-----:R-:W-:Y:S01]  /*0210*/  ULEA UR12, UR12, UR4, 0x18 ;  /* 0x000000040c0c7291 */ /* 0x001fe2000f8ec03f */
[----:B------:R-:W-:-:S02]  /*0220*/  LEA.HI R3, R3, R0, RZ, 0x7 ;  /* 0x0000000003037211 */ /* 0x000fc400078f38ff */
[----:B------:R-:W-:Y:S02]  /*0230*/  CS2R R48, SRZ ;  /* 0x0000000000307805 */ /* 0x000fe4000001ff00 */
[----:B--2---:R-:W-:Y:S02]  /*0240*/  IABS R8, R5 ;  /* 0x0000000500087213 */ /* 0x004fe40000000000 */
[----:B------:R-:W-:Y:S02]  /*0250*/  CS2R R50, SRZ ;  /* 0x0000000000327805 */ /* 0x000fe4000001ff00 */
[----:B------:R-:W-:Y:S02]  /*0260*/  SHF.R.S32.HI R3, RZ, 0x7, R3 ;  /* 0x00000007ff037819 */ /* 0x000fe40000011403 */
[----:B------:R-:W-:Y:S02]  /*0270*/  CS2R R116, SRZ ;  /* 0x0000000000747805 */ /* 0x000fe4000001ff00 */
[----:B------:R-:W-:-:S02]  /*0280*/  CS2R R118, SRZ ;  /* 0x0000000000767805 */ /* 0x000fc4000001ff00 */
[----:B------:R-:W-:Y:S02]  /*0290*/  CS2R R52, SRZ ;  /* 0x0000000000347805 */ /* 0x000fe4000001ff00 */
[----:B------:R-:W-:Y:S01]  /*02a0*/  CS2R R54, SRZ ;  /* 0x0000000000367805 */ /* 0x000fe2000001ff00 */
[----:B------:R-:W-:Y:S01]  /*02b0*/  IMAD.SHL.U32 R4, R3, 0x4, RZ ;  /* 0x0000000403047824 */ /* 0x000fe200078e00ff */
[----:B------:R-:W-:Y:S02]  /*02c0*/  CS2R R120, SRZ ;  /* 0x0000000000787805 */ /* 0x000fe4000001ff00 */
[----:B------:R-:W-:Y:S02]  /*02d0*/  CS2R R122, SRZ ;  /* 0x00000000007a7805 */ /* 0x000fe4000001ff00 */
[----:B------:R-:W-:Y:S02]  /*02e0*/  CS2R R56, SRZ ;  /* 0x0000000000387805 */ /* 0x000fe4000001ff00 */
[----:B------:R-:W-:-:S02]  /*02f0*/  CS2R R58, SRZ ;  /* 0x00000000003a7805 */ /* 0x000fc4000001ff00 */
[-C--:B------:R-:W-:Y:S02]  /*0300*/  IABS R7, R4.reuse ;  /* 0x0000000400077213 */ /* 0x080fe40000000000 */
[----:B------:R-:W-:Y:S02]  /*0310*/  CS2R R124, SRZ ;  /* 0x00000000007c7805 */ /* 0x000fe4000001ff00 */
[----:B------:R-:W-:Y:S02]  /*0320*/  IABS R10, R4 ;  /* 0x00000004000a7213 */ /* 0x000fe40000000000 */
[----:B------:R-:W-:Y:S01]  /*0330*/  CS2R R126, SRZ ;  /* 0x00000000007e7805 */ /* 0x000fe2000001ff00 */
[----:B------:R-:W0:Y:S01]  /*0340*/  I2F.RP R0, R7 ;  /* 0x0000000700007306 */ /* 0x000e220000209400 */
        /* <DEDUP_REMOVED lines=13> */
[----:B------:R-:W-:Y:S01]  /*0420*/  CS2R R74, SRZ ;  /* 0x00000000004a7805 */ /* 0x000fe2000001ff00 */
[----:B0-----:R-:W0:Y:S01]  /*0430*/  MUFU.RCP R0, R0 ;  /* 0x0000000000007308 */ /* 0x001e220000001000 */
        /* <DEDUP_REMOVED lines=9> */
[----:B------:R-:W-:Y:S01]  /*04d0*/  CS2R R218, SRZ ;  /* 0x0000000000da7805 */ /* 0x000fe2000001ff00 */
[----:B0-----:R-:W-:Y:S02]  /*04e0*/  VIADD R2, R0, 0xffffffe ;  /* 0x0ffffffe00027836 */ /* 0x001fe40000000000 */
[----:B------:R-:W-:Y:S02]  /*04f0*/  IMAD.MOV R0, RZ, RZ, -R10 ;  /* 0x000000ffff007224 */ /* 0x000fe400078e0a0a */
[----:B------:R0:W1:Y:S02]  /*0500*/  F2I.FTZ.U32.TRUNC.NTZ R3, R2 ;  /* 0x0000000200037305 */ /* 0x000064000021f000 */
[----:B0-----:R-:W-:-:S02]  /*0510*/  IMAD.MOV.U32 R2, RZ, RZ, RZ ;  /* 0x000000ffff027224 */ /* 0x001fc400078e00ff */
[----:B-1----:R-:W-:-:S04]  /*0520*/  IMAD.MOV R6, RZ, RZ, -R3 ;  /* 0x000000ffff067224 */ /* 0x002fc800078e0a03 */
[----:B------:R-:W-:Y:S02]  /*0530*/  IMAD R9, R6, R7, RZ ;  /* 0x0000000706097224 */ /* 0x000fe400078e02ff */
[----:B------:R-:W-:Y:S02]  /*0540*/  IMAD.MOV.U32 R6, RZ, RZ, R8 ;  /* 0x000000ffff067224 */ /* 0x000fe400078e0008 */
[----:B------:R-:W-:-:S06]  /*0550*/  IMAD.HI.U32 R3, R3, R9, R2 ;  /* 0x0000000903037227 */ /* 0x000fcc00078e0002 */
[----:B------:R-:W-:-:S04]  /*0560*/  IMAD.HI.U32 R3, R3, R6, RZ ;  /* 0x0000000603037227 */ /* 0x000fc800078e00ff */
[----:B------:R-:W-:-:S05]  /*0570*/  IMAD R0, R3, R0, R6 ;  /* 0x0000000003007224 */ /* 0x000fca00078e0206 */
[----:B------:R-:W-:-:S13]  /*0580*/  ISETP.GT.U32.AND P1, PT, R7, R0, PT ;  /* 0x000000000700720c */ /* 0x000fda0003f24070 */
[----:B------:R-:W-:Y:S02]  /*0590*/  @!P1 IMAD.IADD R0, R0, 0x1, -R7 ;  /* 0x0000000100009824 */ /* 0x000fe400078e0a07 */
[----:B------:R-:W-:Y:S01]  /*05a0*/  @!P1 VIADD R3, R3, 0x1 ;  /* 0x0000000103039836 */ /* 0x000fe20000000000 */
[----:B------:R-:W-:Y:S02]  /*05b0*/  ISETP.NE.AND P1, PT, R4, RZ, PT ;  /* 0x000000ff0400720c */ /* 0x000fe40003f25270 */
[----:B------:R-:W-:Y:S02]  /*05c0*/  ISETP.GE.U32.AND P0, PT, R0, R7, PT ;  /* 0x000000070000720c */ /* 0x000fe40003f06070 */
[----:B------:R-:W-:-:S04]  /*05d0*/  LOP3.LUT R0, R5, R4, RZ, 0x3c, !PT ;  /* 0x0000000405007212 */ /* 0x000fc800078e3cff */
[----:B------:R-:W-:Y:S01]  /*05e0*/  ISETP.GE.AND P2, PT, R0, RZ, PT ;  /* 0x000000ff0000720c */ /* 0x000fe20003f46270 */
[----:B------:R-:W-:-:S06]  /*05f0*/  VIADD R0, R24, 0xff ;  /* 0x000000ff18007836 */ /* 0x000fcc0000000000 */
[----:B------:R-:W-:-:S04]  /*0600*/  @P0 VIADD R3, R3, 0x1 ;  /* 0x0000000103030836 */ /* 0x000fc80000000000 */
[----:B------:R-:W-:Y:S01]  /*0610*/  IMAD.MOV.U32 R2, RZ, RZ, R3 ;  /* 0x000000ffff027224 */ /* 0x000fe200078e0003 */
[----:B------:R-:W-:-:S03]  /*0620*/  SHF.R.S32.HI R3, RZ, 0x1f, R0 ;  /* 0x0000001fff037819 */ /* 0x000fc60000011400 */
[----:B------:R-:W-:Y:S01]  /*0630*/  @!P2 IMAD.MOV R2, RZ, RZ, -R2 ;  /* 0x000000ffff02a224 */ /* 0x000fe200078e0a02 */
[----:B------:R-:W-:Y:S02]  /*0640*/  @!P1 LOP3.LUT R2, RZ, R4, RZ, 0x33, !PT ;  /* 0x00000004ff029212 */ /* 0x000fe400078e33ff */
[----:B------:R-:W-:-:S03]  /*0650*/  LEA.HI R3, R3, R0, RZ, 0x8 ;  /* 0x0000000003037211 */ /* 0x000fc600078f40ff */
[----:B------:R-:W-:Y:S02]  /*0660*/  IMAD.SHL.U32 R6, R2, 0x4, RZ ;  /* 0x0000000402067824 */ /* 0x000fe400078e00ff */
[----:B------:R-:W-:-:S03]  /*0670*/  IMAD.MOV R2, RZ, RZ, -R2 ;  /* 0x000000ffff027224 */ /* 0x000fc600078e0a02 */
[----:B------:R-:W-:Y:S01]  /*0680*/  LEA.HI.SX32 R3, R3, -R6, 0x18 ;  /* 0x8000000603037211 */ /* 0x000fe200078fc2ff */
[----:B------:R-:W-:-:S03]  /*0690*/  IMAD R4, R4, R2, R5 ;  /* 0x0000000204047224 */ /* 0x000fc600078e0205 */
[----:B------:R-:W-:Y:S02]  /*06a0*/  VIMNMX R11, R3, 0x4, PT ;  /* 0x00000004030b7848 */ /* 0x000fe40003fe0100 */
[----:B------:R-:W-:Y:S02]  /*06b0*/  IABS R9, R4 ;  /* 0x0000000400097213 */ /* 0x000fe40000000000 */
[----:B------:R-:W-:-:S04]  /*06c0*/  IABS R7, R11 ;  /* 0x0000000b00077213 */ /* 0x000fc80000000000 */
[----:B------:R-:W0:Y:S08]  /*06d0*/  I2F.RP R0, R7 ;  /* 0x0000000700007306 */ /* 0x000e300000209400 */
[----:B0-----:R-:W0:Y:S02]  /*06e0*/  MUFU.RCP R0, R0 ;  /* 0x0000000000007308 */ /* 0x001e240000001000 */
[----:B0-----:R-:W-:-:S06]  /*06f0*/  VIADD R3, R0, 0xffffffe ;  /* 0x0ffffffe00037836 */ /* 0x001fcc0000000000 */
[----:B------:R-:W0:Y:S02]  /*0700*/  F2I.FTZ.U32.TRUNC.NTZ R3, R3 ;  /* 0x0000000300037305 */ /* 0x000e24000021f000 */
[----:B0-----:R-:W-:-:S04]  /*0710*/  IMAD.MOV R8, RZ, RZ, -R3 ;  /* 0x000000ffff087224 */ /* 0x001fc800078e0a03 */
[----:B------:R-:W-:Y:S01]  /*0720*/  IMAD.MOV.U32 R2, RZ, RZ, R8 ;  /* 0x000000ffff027224 */ /* 0x000fe200078e0008 */
[----:B------:R-:W-:-:S03]  /*0730*/  IABS R8, R11 ;  /* 0x0000000b00087213 */ /* 0x000fc60000000000 */
[----:B------:R-:W-:Y:S02]  /*0740*/  IMAD R5, R2, R7, RZ ;  /* 0x0000000702057224 */ /* 0x000fe400078e02ff */
[----:B------:R-:W-:Y:S02]  /*0750*/  IMAD.MOV.U32 R2, RZ, RZ, RZ ;  /* 0x000000ffff027224 */ /* 0x000fe400078e00ff */
[----:B------:R-:W-:Y:S02]  /*0760*/  IMAD.MOV R0, RZ, RZ, -R8 ;  /* 0x000000ffff007224 */ /* 0x000fe400078e0a08 */
[----:B------:R-:W-:Y:S01]  /*0770*/  IMAD.HI.U32 R2, R3, R5, R2 ;  /* 0x0000000503027227 */ /* 0x000fe200078e0002 */
[----:B------:R-:W-:-:S04]  /*0780*/  LOP3.LUT R3, R4, R11, RZ, 0x3c, !PT ;  /* 0x0000000b04037212 */ /* 0x000fc800078e3cff */
[----:B------:R-:W-:Y:S01]  /*0790*/  ISETP.GE.AND P2, PT, R3, RZ, PT ;  /* 0x000000ff0300720c */ /* 0x000fe20003f46270 */
[----:B------:R-:W-:-:S04]  /*07a0*/  IMAD.HI.U32 R2, R2, R9, RZ ;  /* 0x0000000902027227 */ /* 0x000fc800078e00ff */
[----:B------:R-:W-:Y:S01]  /*07b0*/  IMAD R0, R2, R0, R9 ;  /* 0x0000000002007224 */ /* 0x000fe200078e0209 */
[----:B------:R-:W-:-:S04]  /*07c0*/  CS2R R8, SRZ ;  /* 0x0000000000087805 */ /* 0x000fc8000001ff00 */
[----:B------:R-:W-:-:S13]  /*07d0*/  ISETP.GT.U32.AND P1, PT, R7, R0, PT ;  /* 0x000000000700720c */ /* 0x000fda0003f24070 */
[----:B------:R-:W-:Y:S02]  /*07e0*/  @!P1 IMAD.IADD R0, R0, 0x1, -R7 ;  /* 0x0000000100009824 */ /* 0x000fe400078e0a07 */
[----:B------:R-:W-:Y:S01]  /*07f0*/  @!P1 VIADD R2, R2, 0x1 ;  /* 0x0000000102029836 */ /* 0x000fe20000000000 */
[----:B------:R-:W-:Y:S02]  /*0800*/  ISETP.NE.AND P1, PT, R11, RZ, PT ;  /* 0x000000ff0b00720c */ /* 0x000fe40003f25270 */
[----:B------:R-:W-:Y:S02]  /*0810*/  ISETP.GE.U32.AND P0, PT, R0, R7, PT ;  /* 0x000000070000720c */ /* 0x000fe40003f06070 */
[----:B------:R-:W0:Y:S11]  /*0820*/  S2R R0, SR_TID.X ;  /* 0x0000000000007919 */ /* 0x000e360000002100 */
[----:B------:R-:W-:-:S04]  /*0830*/  @P0 VIADD R2, R2, 0x1 ;  /* 0x0000000102020836 */ /* 0x000fc80000000000 */
[----:B------:R-:W-:-:S04]  /*0840*/  IMAD.MOV.U32 R232, RZ, RZ, R2 ;  /* 0x000000ffffe87224 */ /* 0x000fc800078e0002 */
[----:B------:R-:W-:Y:S01]  /*0850*/  @!P2 IMAD.MOV R232, RZ, RZ, -R232 ;  /* 0x000000ffffe8a224 */ /* 0x000fe200078e0ae8 */
[----:B------:R-:W-:-:S05]  /*0860*/  @!P1 LOP3.LUT R232, RZ, R11, RZ, 0x33, !PT ;  /* 0x0000000bffe89212 */ /* 0x000fca00078e33ff */
[----:B------:R-:W-:Y:S02]  /*0870*/  IMAD.MOV R2, RZ, RZ, -R232 ;  /* 0x000000ffff027224 */ /* 0x000fe400078e0ae8 */
[----:B------:R-:W-:Y:S02]  /*0880*/  IMAD.SHL.U32 R232, R232, 0x80, RZ ;  /* 0x00000080e8e87824 */ /* 0x000fe400078e00ff */
[----:B------:R-:W-:Y:S01]  /*0890*/  IMAD R2, R11, R2, R4 ;  /* 0x000000020b027224 */ /* 0x000fe200078e0204 */
[----:B------:R-:W-:Y:S02]  /*08a0*/  CS2R R4, SRZ ;  /* 0x0000000000047805 */ /* 0x000fe4000001ff00 */
[----:B------:R-:W-:Y:S02]  /*08b0*/  CS2R R10, SRZ ;  /* 0x00000000000a7805 */ /* 0x000fe4000001ff00 */
[----:B0-----:R-:W-:Y:S01]  /*08c0*/  LOP3.LUT R233, R0, 0x7f, RZ, 0xc0, !PT ;  /* 0x0000007f00e97812 */ /* 0x001fe200078ec0ff */
[----:B------:R-:W-:Y:S01]  /*08d0*/  IMAD.IADD R2, R6, 0x1, R2 ;  /* 0x0000000106027824 */ /* 0x000fe200078e0202 */
[----:B------:R-:W-:-:S02]  /*08e0*/  CS2R R6, SRZ ;  /* 0x0000000000067805 */ /* 0x000fc4000001ff00 */
[----:B------:R-:W-:Y:S01]  /*08f0*/  LOP3.LUT R3, R0, 0x60, RZ, 0xc0, !PT ;  /* 0x0000006000037812 */ /* 0x000fe200078ec0ff */
[----:B------:R-:W-:Y:S02]  /*0900*/  IMAD R233, R2, 0x100, R233 ;  /* 0x0000010002e97824 */ /* 0x000fe400078e02e9 */
[----:B------:R-:W0:Y:S02]  /*0910*/  LDC R2, c[0x0][0x230] ;  /* 0x00008c00ff027b82 */ /* 0x000e240000000800 */
[----:B------:R-:W-:Y:S02]  /*0920*/  VIADD R250, R233, 0x80 ;  /* 0x00000080e9fa7836 */ /* 0x000fe40000000000 */
[----:B0-----:R-:W-:-:S05]  /*0930*/  VIADD R2, R2, 0x1f ;  /* 0x0000001f02027836 */ /* 0x001fca0000000000 */
[----:B------:R-:W-:-:S13]  /*0940*/  ISETP.GE.AND P0, PT, R2, 0x20, PT ;  /* 0x000000200200780c */ /* 0x000fda0003f06270 */
[----:B------:R-:W-:Y:S05]  /*0950*/  @!P0 BRA `(.L_x_0) ;  /* 0x0000008400608947 */ /* 0x000fea0003800000 */
[----:B------:R-:W-:Y:S01]  /*0960*/  IABS R13, R24 ;  /* 0x00000018000d7213 */ /* 0x000fe20000000000 */
[----:B------:R0:W-:Y:S01]  /*0970*/  STL.64 [R1+0x428], R232 ;  /* 0x000428e801007387 */ /* 0x0001e20000100a00 */
[----:B------:R-:W-:Y:S01]  /*0980*/  IABS R7, R25 ;  /* 0x0000001900077213 */ /* 0x000fe20000000000 */
[----:B------:R-:W-:Y:S01]  /*0990*/  ULDC UR6, c[0x0][0x234] ;  /* 0x00008d0000067ab9 */ /* 0x000fe20000000800 */
[----:B------:R-:W1:Y:S01]  /*09a0*/  I2F.RP R10, R13 ;  /* 0x0000000d000a7306 */ /* 0x000e620000209400 */
[----:B------:R-:W-:Y:S01]  /*09b0*/  IABS R14, R250 ;  /* 0x000000fa000e7213 */ /* 0x000fe20000000000 */
[----:B------:R-:W-:Y:S01]  /*09c0*/  USHF.R.U32.HI UR13, URZ, 0x4, UR12 ;  /* 0x000000043f0d7899 */ /* 0x000fe2000801160c */
[----:B------:R-:W-:Y:S01]  /*09d0*/  LEA.HI R15, R3, R232, RZ, 0x1b ;  /* 0x000000e8030f7211 */ /* 0x000fe200078fd8ff */
[----:B------:R-:W-:Y:S01]  /*09e0*/  UIADD3 UR4, UR12, 0x4000, URZ ;  /* 0x000040000c047890 */ /* 0x000fe2000fffe03f */
[----:B------:R-:W-:Y:S01]  /*09f0*/  ISETP.GE.AND P3, PT, R250, RZ, PT ;  /* 0x000000fffa00720c */ /* 0x000fe20003f66270 */
[----:B------:R-:W-:Y:S01]  /*0a00*/  USGXT.U32 UR13, UR13, 0xe ;  /* 0x0000000e0d0d789a */ /* 0x000fe20008000000 */
[----:B------:R-:W-:Y:S01]  /*0a10*/  IABS R70, R15 ;  /* 0x0000000f00467213 */ /* 0x000fe20000000000 */
[----:B------:R-:W2:Y:S01]  /*0a20*/  I2F.RP R6, R7 ;  /* 0x0000000700067306 */ /* 0x000ea20000209400 */
[C---:B------:R-:W-:Y:S01]  /*0a30*/  VIADD R3, R15.reuse, 0x7c ;  /* 0x0000007c0f037836 */ /* 0x040fe20000000000 */
[----:B------:R-:W-:Y:S01]  /*0a40*/  LOP3.LUT R74, R0, 0x40, RZ, 0xc0, !PT ;  /* 0x00000040004a7812 */ /* 0x000fe200078ec0ff */
[C---:B------:R-:W-:Y:S01]  /*0a50*/  VIADD R17, R15.reuse, 0x70 ;  /* 0x000000700f117836 */ /* 0x040fe20000000000 */
[----:B------:R-:W-:Y:S01]  /*0a60*/  SHF.R.S32.HI R72, RZ, 0x6, R0 ;  /* 0x00000006ff487819 */ /* 0x000fe20000011400 */
[----:B------:R-:W-:Y:S01]  /*0a70*/  VIADD R19, R15, 0x68 ;  /* 0x000000680f137836 */ /* 0x000fe20000000000 */
[----:B------:R-:W-:Y:S01]  /*0a80*/  ISETP.GE.AND P6, PT, R3, RZ, PT ;  /* 0x000000ff0300720c */ /* 0x000fe20003fc6270 */
[C---:B------:R-:W-:Y:S01]  /*0a90*/  VIADD R21, R15.reuse, 0x2c ;  /* 0x0000002c0f157836 */ /* 0x040fe20000000000 */
[----:B-1----:R-:W1:Y:S01]  /*0aa0*/  MUFU.RCP R10, R10 ;  /* 0x0000000a000a7308 */ /* 0x002e620000001000 */
[C---:B------:R-:W-:Y:S01]  /*0ab0*/  VIADD R23, R15.reuse, 0x10 ;  /* 0x000000100f177836 */ /* 0x040fe20000000000 */
[----:B------:R-:W-:Y:S01]  /*0ac0*/  IABS R18, R19 ;  /* 0x0000001300127213 */ /* 0x000fe20000000000 */
[C---:B------:R-:W-:Y:S01]  /*0ad0*/  VIADD R27, R15.reuse, 0xc ;  /* 0x0000000c0f1b7836 */ /* 0x040fe20000000000 */
[----:B------:R-:W-:Y:S01]  /*0ae0*/  IABS R48, R21 ;  /* 0x0000001500307213 */ /* 0x000fe20000000000 */
[C---:B------:R-:W-:Y:S01]  /*0af0*/  VIADD R29, R15.reuse, 0x8 ;  /* 0x000000080f1d7836 */ /* 0x040fe20000000000 */
[----:B------:R-:W-:Y:S01]  /*0b00*/  IABS R62, R23 ;  /* 0x00000017003e7213 */ /* 0x000fe20000000000 */
[----:B------:R-:W-:Y:S01]  /*0b10*/  VIADD R31, R15, 0x4 ;  /* 0x000000040f1f7836 */ /* 0x000fe20000000000 */
[----:B--2---:R-:W2:Y:S01]  /*0b20*/  MUFU.RCP R6, R6 ;  /* 0x0000000600067308 */ /* 0x004ea20000001000 */
[----:B------:R-:W-:Y:S01]  /*0b30*/  IABS R64, R27 ;  /* 0x0000001b00407213 */ /* 0x000fe20000000000 */
[----:B------:R-:W-:Y:S01]  /*0b40*/  USHF.R.U32.HI UR4, URZ, 0x4, UR4 ;  /* 0x000000043f047899 */ /* 0x000fe20008011604 */
[----:B------:R-:W-:Y:S01]  /*0b50*/  IABS R66, R29 ;  /* 0x0000001d00427213 */ /* 0x000fe20000000000 */
[----:B------:R-:W-:Y:S01]  /*0b60*/  UIADD3 UR8, UP0, UR13, 0x80, URZ ;  /* 0x000000800d087890 */ /* 0x000fe2000ff1e03f */
[----:B------:R-:W-:Y:S01]  /*0b70*/  IABS R68, R31 ;  /* 0x0000001f00447213 */ /* 0x000fe20000000000 */
[----:B------:R-:W-:Y:S01]  /*0b80*/  USGXT.U32 UR4, UR4, 0xe ;  /* 0x0000000e0404789a */ /* 0x000fe20008000000 */
[----:B------:R-:W-:Y:S01]  /*0b90*/  SGXT R72, R72, 0x1 ;  /* 0x000000014848781a */ /* 0x000fe20000000200 */
[----:B------:R-:W-:Y:S01]  /*0ba0*/  UMOV UR5, URZ ;  /* 0x0000003f00057c82 */ /* 0x000fe20008000000 */
[----:B-1----:R-:W-:Y:S01]  /*0bb0*/  VIADD R8, R10, 0xffffffe ;  /* 0x0ffffffe0a087836 */ /* 0x002fe20000000000 */
[----:B------:R-:W-:Y:S01]  /*0bc0*/  IABS R10, R233 ;  /* 0x000000e9000a7213 */ /* 0x000fe20000000000 */
[----:B------:R-:W-:Y:S01]  /*0bd0*/  ULDC.64 UR18, c[0x0][0x210] ;  /* 0x0000840000127ab9 */ /* 0x000fe20000000a00 */
[----:B------:R-:W-:Y:S01]  /*0be0*/  UIADD3.X UR9, UR5, 0x40000040, URZ, UP0, !UPT ;  /* 0x4000004005097890 */ /* 0x000fe200087fe43f */
[----:B------:R1:W3:Y:S01]  /*0bf0*/  F2I.FTZ.U32.TRUNC.NTZ R9, R8 ;  /* 0x0000000800097305 */ /* 0x0002e2000021f000 */
[----:B------:R-:W-:Y:S01]  /*0c00*/  ULDC UR7, c[0x0][0x230] ;  /* 0x00008c0000077ab9 */ /* 0x000fe20000000800 */
[----:B------:R-:W-:-:S02]  /*0c10*/  CS2R R152, SRZ ;  /* 0x0000000000987805 */ /* 0x000fc4000001ff00 */
[----:B------:R-:W-:Y:S01]  /*0c20*/  CS2R R154, SRZ ;  /* 0x00000000009a7805 */ /* 0x000fe2000001ff00 */
[----:B--2---:R-:W-:Y:S01]  /*0c30*/  VIADD R4, R6, 0xffffffe ;  /* 0x0ffffffe06047836 */ /* 0x004fe20000000000 */
[----:B------:R-:W-:Y:S02]  /*0c40*/  CS2R R156, SRZ ;  /* 0x00000000009c7805 */ /* 0x000fe4000001ff00 */
[----:B------:R-:W-:Y:S02]  /*0c50*/  CS2R R158, SRZ ;  /* 0x00000000009e7805 */ /* 0x000fe4000001ff00 */
[----:B------:R-:W-:Y:S01]  /*0c60*/  CS2R R160, SRZ ;  /* 0x0000000000a07805 */ /* 0x000fe2000001ff00 */
[----:B------:R2:W4:Y:S01]  /*0c70*/  F2I.FTZ.U32.TRUNC.NTZ R5, R4 ;  /* 0x0000000400057305 */ /* 0x000522000021f000 */
[----:B-1----:R-:W-:Y:S01]  /*0c80*/  IMAD.MOV.U32 R8, RZ, RZ, RZ ;  /* 0x000000ffff087224 */ /* 0x002fe200078e00ff */
[----:B------:R-:W-:Y:S02]  /*0c90*/  CS2R R162, SRZ ;  /* 0x0000000000a27805 */ /* 0x000fe4000001ff00 */
[----:B------:R-:W-:-:S02]  /*0ca0*/  CS2R R164, SRZ ;  /* 0x0000000000a47805 */ /* 0x000fc4000001ff00 */
[----:B------:R-:W-:Y:S02]  /*0cb0*/  CS2R R166, SRZ ;  /* 0x0000000000a67805 */ /* 0x000fe4000001ff00 */
[----:B------:R-:W-:Y:S02]  /*0cc0*/  CS2R R168, SRZ ;  /* 0x0000000000a87805 */ /* 0x000fe4000001ff00 */
[----:B------:R-:W-:Y:S01]  /*0cd0*/  CS2R R170, SRZ ;  /* 0x0000000000aa7805 */ /* 0x000fe2000001ff00 */
[----:B---3--:R-:W-:Y:S01]  /*0ce0*/  IMAD.MOV R12, RZ, RZ, -R9 ;  /* 0x000000ffff0c7224 */ /* 0x008fe200078e0a09 */
[----:B------:R-:W-:Y:S01]  /*0cf0*/  CS2R R172, SRZ ;  /* 0x0000000000ac7805 */ /* 0x000fe2000001ff00 */
[----:B--2---:R-:W-:Y:S01]  /*0d00*/  IMAD.MOV.U32 R4, RZ, RZ, RZ ;  /* 0x000000ffff047224 */ /* 0x004fe200078e00ff */
[----:B------:R-:W-:Y:S01]  /*0d10*/  CS2R R174, SRZ ;  /* 0x0000000000ae7805 */ /* 0x000fe2000001ff00 */
[----:B------:R-:W-:Y:S01]  /*0d20*/  IMAD R11, R12, R13, RZ ;  /* 0x0000000d0c0b7224 */ /* 0x000fe200078e02ff */
[----:B------:R-:W-:-:S02]  /*0d30*/  CS2R R176, SRZ ;  /* 0x0000000000b07805 */ /* 0x000fc4000001ff00 */
[----:B------:R-:W-:Y:S02]  /*0d40*/  CS2R R178, SRZ ;  /* 0x0000000000b27805 */ /* 0x000fe4000001ff00 */
[----:B------:R-:W-:Y:S01]  /*0d50*/  CS2R R180, SRZ ;  /* 0x0000000000b47805 */ /* 0x000fe2000001ff00 */
[----:B------:R-:W-:Y:S01]  /*0d60*/  IMAD.HI.U32 R9, R9, R11, R8 ;  /* 0x0000000b09097227 */ /* 0x000fe200078e0008 */
[----:B------:R-:W-:Y:S02]  /*0d70*/  CS2R R182, SRZ ;  /* 0x0000000000b67805 */ /* 0x000fe4000001ff00 */
[----:B------:R-:W-:Y:S02]  /*0d80*/  CS2R R184, SRZ ;  /* 0x0000000000b87805 */ /* 0x000fe4000001ff00 */
[----:B------:R-:W-:Y:S01]  /*0d90*/  CS2R R186, SRZ ;  /* 0x0000000000ba7805 */ /* 0x000fe2000001ff00 */
[----:B------:R-:W-:Y:S01]  /*0da0*/  IMAD.MOV.U32 R8, RZ, RZ, R14 ;  /* 0x000000ffff087224 */ /* 0x000fe200078e000e */
[----:B------:R-:W-:Y:S01]  /*0db0*/  IABS R14, R17 ;  /* 0x00000011000e7213 */ /* 0x000fe20000000000 */
[----:B----4-:R-:W-:Y:S01]  /*0dc0*/  IMAD.MOV R12, RZ, RZ, -R5 ;  /* 0x000000ffff0c7224 */ /* 0x010fe200078e0a05 */
[----:B------:R-:W-:Y:S01]  /*0dd0*/  CS2R R188, SRZ ;  /* 0x0000000000bc7805 */ /* 0x000fe2000001ff00 */
[----:B------:R-:W-:Y:S01]  /*0de0*/  IMAD.HI.U32 R6, R9, R8, RZ ;  /* 0x0000000809067227 */ /* 0x000fe200078e00ff */
[----:B------:R-:W-:-:S02]  /*0df0*/  CS2R R190, SRZ ;  /* 0x0000000000be7805 */ /* 0x000fc4000001ff00 */
[----:B------:R-:W-:Y:S02]  /*0e00*/  CS2R R192, SRZ ;  /* 0x0000000000c07805 */ /* 0x000fe4000001ff00 */
[----:B------:R-:W-:Y:S01]  /*0e10*/  CS2R R194, SRZ ;  /* 0x0000000000c27805 */ /* 0x000fe2000001ff00 */
[----:B------:R-:W-:Y:S01]  /*0e20*/  IMAD.HI.U32 R9, R9, R10, RZ ;  /* 0x0000000a09097227 */ /* 0x000fe200078e00ff */
[----:B------:R-:W-:Y:S02]  /*0e30*/  CS2R R196, SRZ ;  /* 0x0000000000c47805 */ /* 0x000fe4000001ff00 */
[----:B------:R-:W-:Y:S02]  /*0e40*/  CS2R R198, SRZ ;  /* 0x0000000000c67805 */ /* 0x000fe4000001ff00 */
[----:B------:R-:W-:Y:S01]  /*0e50*/  CS2R R200, SRZ ;  /* 0x0000000000c87805 */ /* 0x000fe2000001ff00 */
[----:B------:R-:W-:Y:S01]  /*0e60*/  IMAD.MOV R6, RZ, RZ, -R6 ;  /* 0x000000ffff067224 */ /* 0x000fe200078e0a06 */
[----:B------:R-:W-:Y:S01]  /*0e70*/  CS2R R202, SRZ ;  /* 0x0000000000ca7805 */ /* 0x000fe2000001ff00 */
[----:B------:R-:W-:Y:S01]  /*0e80*/  IMAD.MOV R9, RZ, RZ, -R9 ;  /* 0x000000ffff097224 */ /* 0x000fe200078e0a09 */
[----:B------:R-:W-:Y:S01]  /*0e90*/  CS2R R204, SRZ ;  /* 0x0000000000cc7805 */ /* 0x000fe2000001ff00 */
[C---:B------:R-:W-:Y:S01]  /*0ea0*/  IMAD R6, R13.reuse, R6, R8 ;  /* 0x000000060d067224 */ /* 0x040fe200078e0208 */
[----:B------:R-:W-:Y:S01]  /*0eb0*/  CS2R R206, SRZ ;  /* 0x0000000000ce7805 */ /* 0x000fe2000001ff00 */
[C---:B------:R-:W-:Y:S01]  /*0ec0*/  IMAD R9, R13.reuse, R9, R10 ;  /* 0x000000090d097224 */ /* 0x040fe200078e020a */
[----:B------:R-:W-:Y:S01]  /*0ed0*/  CS2R R208, SRZ ;  /* 0x0000000000d07805 */ /* 0x000fe2000001ff00 */
[----:B------:R-:W-:Y:S01]  /*0ee0*/  IMAD R11, R12, R7, RZ ;  /* 0x000000070c0b7224 */ /* 0x000fe200078e02ff */
[----:B------:R-:W-:-:S02]  /*0ef0*/  ISETP.GT.U32.AND P0, PT, R13, R6, PT ;  /* 0x000000060d00720c */ /* 0x000fc40003f04070 */
[----:B------:R-:W-:Y:S02]  /*0f00*/  CS2R R210, SRZ ;  /* 0x0000000000d27805 */ /* 0x000fe4000001ff00 */
[----:B------:R-:W-:Y:S01]  /*0f10*/  ISETP.GT.U32.AND P1, PT, R13, R9, PT ;  /* 0x000000090d00720c */ /* 0x000fe20003f24070 */
[----:B------:R-:W-:Y:S01]  /*0f20*/  IMAD.HI.U32 R4, R5, R11, R4 ;  /* 0x0000000b05047227 */ /* 0x000fe200078e0004 */
[----:B------:R-:W-:Y:S02]  /*0f30*/  IABS R5, R3 ;  /* 0x0000000300057213 */ /* 0x000fe40000000000 */
[----:B------:R-:W-:Y:S02]  /*0f40*/  CS2R R212, SRZ ;  /* 0x0000000000d47805 */ /* 0x000fe4000001ff00 */
[----:B------:R-:W-:Y:S01]  /*0f50*/  CS2R R214, SRZ ;  /* 0x0000000000d67805 */ /* 0x000fe2000001ff00 */
[C---:B------:R-:W-:Y:S01]  /*0f60*/  VIADD R3, R15.reuse, 0x78 ;  /* 0x000000780f037836 */ /* 0x040fe20000000000 */
[----:B------:R-:W-:Y:S01]  /*0f70*/  CS2R R88, SRZ ;  /* 0x0000000000587805 */ /* 0x000fe2000001ff00 */
[----:B------:R-:W-:Y:S01]  /*0f80*/  IMAD.MOV.U32 R8, RZ, RZ, R5 ;  /* 0x000000ffff087224 */ /* 0x000fe200078e0005 */
[----:B------:R-:W-:Y:S01]  /*0f90*/  CS2R R90, SRZ ;  /* 0x00000000005a7805 */ /* 0x000fe2000001ff00 */
[----:B------:R-:W-:Y:S01]  /*0fa0*/  VIADD R11, R15, 0x74 ;  /* 0x000000740f0b7836 */ /* 0x000fe20000000000 */
[----:B------:R-:W-:Y:S01]  /*0fb0*/  ISETP.GE.AND P5, PT, R3, RZ, PT ;  /* 0x000000ff0300720c */ /* 0x000fe20003fa6270 */
[----:B------:R-:W-:Y:S01]  /*0fc0*/  @!P0 IMAD.IADD R6, R6, 0x1, -R13 ;  /* 0x0000000106068824 */ /* 0x000fe200078e0a0d */
[----:B------:R-:W-:Y:S01]  /*0fd0*/  IABS R10, R3 ;  /* 0x00000003000a7213 */ /* 0x000fe20000000000 */
[----:B------:R-:W-:Y:S01]  /*0fe0*/  IMAD.HI.U32 R3, R4, R8, RZ ;  /* 0x0000000804037227 */ /* 0x000fe200078e00ff */
[----:B------:R-:W-:-:S02]  /*0ff0*/  IABS R12, R11 ;  /* 0x0000000b000c7213 */ /* 0x000fc40000000000 */
[----:B------:R-:W-:Y:S02]  /*1000*/  CS2R R92, SRZ ;  /* 0x00000000005c7805 */ /* 0x000fe4000001ff00 */
[----:B------:R-:W-:Y:S01]  /*1010*/  ISETP.GE.AND P4, PT, R11, RZ, PT ;  /* 0x000000ff0b00720c */ /* 0x000fe20003f86270 */
[----:B------:R-:W-:Y:S01]  /*1020*/  @!P1 IMAD.IADD R9, R9, 0x1, -R13 ;  /* 0x0000000109099824 */ /* 0x000fe200078e0a0d */
[C---:B------:R-:W-:Y:S01]  /*1030*/  ISETP.GT.U32.AND P1, PT, R13.reuse, R6, PT ;  /* 0x000000060d00720c */ /* 0x040fe20003f24070 */
[----:B------:R-:W-:Y:S01]  /*1040*/  IMAD.MOV R5, RZ, RZ, -R3 ;  /* 0x000000ffff057224 */ /* 0x000fe200078e0a03 */
[----:B------:R-:W-:Y:S01]  /*1050*/  CS2R R94, SRZ ;  /* 0x00000000005e7805 */ /* 0x000fe2000001ff00 */
[----:B------:R-:W-:Y:S01]  /*1060*/  IMAD.HI.U32 R3, R4, R10, RZ ;  /* 0x0000000a04037227 */ /* 0x000fe200078e00ff */
[----:B------:R-:W-:Y:S02]  /*1070*/  ISETP.GT.U32.AND P2, PT, R13, R9, PT ;  /* 0x000000090d00720c */ /* 0x000fe40003f44070 */
[----:B------:R-:W-:-:S02]  /*1080*/  CS2R R96, SRZ ;  /* 0x0000000000607805 */ /* 0x000fc4000001ff00 */
[----:B------:R-:W-:Y:S01]  /*1090*/  CS2R R98, SRZ ;  /* 0x0000000000627805 */ /* 0x000fe2000001ff00 */
[C---:B------:R-:W-:Y:S01]  /*10a0*/  IMAD R8, R7.reuse, R5, R8 ;  /* 0x0000000507087224 */ /* 0x040fe200078e0208 */
[----:B------:R-:W-:Y:S01]  /*10b0*/  CS2R R100, SRZ ;  /* 0x0000000000647805 */ /* 0x000fe2000001ff00 */
[----:B------:R-:W-:Y:S01]  /*10c0*/  IMAD.HI.U32 R5, R4, R12, RZ ;  /* 0x0000000c04057227 */ /* 0x000fe200078e00ff */
[----:B------:R-:W-:Y:S02]  /*10d0*/  CS2R R102, SRZ ;  /* 0x0000000000667805 */ /* 0x000fe4000001ff00 */
[----:B------:R-:W-:Y:S02]  /*10e0*/  CS2R R104, SRZ ;  /* 0x0000000000687805 */ /* 0x000fe4000001ff00 */
[C---:B------:R-:W-:Y:S01]  /*10f0*/  ISETP.GT.U32.AND P0, PT, R7.reuse, R8, PT ;  /* 0x000000080700720c */ /* 0x040fe20003f04070 */
[----:B------:R-:W-:Y:S01]  /*1100*/  IMAD.MOV R5, RZ, RZ, -R5 ;  /* 0x000000ffff057224 */ /* 0x000fe200078e0a05 */
[----:B------:R-:W-:Y:S01]  /*1110*/  CS2R R106, SRZ ;  /* 0x00000000006a7805 */ /* 0x000fe2000001ff00 */
[----:B------:R-:W-:Y:S01]  /*1120*/  IMAD.MOV R11, RZ, RZ, -R3 ;  /* 0x000000ffff0b7224 */ /* 0x000fe200078e0a03 */
[----:B------:R-:W-:Y:S01]  /*1130*/  CS2R R108, SRZ ;  /* 0x00000000006c7805 */ /* 0x000fe2000001ff00 */
[----:B------:R-:W-:Y:S01]  /*1140*/  IMAD R12, R7, R5, R12 ;  /* 0x00000005070c7224 */ /* 0x000fe200078e020c */
[----:B------:R-:W-:Y:S01]  /*1150*/  CS2R R110, SRZ ;  /* 0x00000000006e7805 */ /* 0x000fe2000001ff00 */
[----:B------:R-:W-:Y:S01]  /*1160*/  @!P1 IMAD.IADD R6, R6, 0x1, -R13 ;  /* 0x0000000106069824 */ /* 0x000fe200078e0a0d */
[----:B------:R-:W-:Y:S01]  /*1170*/  ISETP.GE.AND P1, PT, R233, RZ, PT ;  /* 0x000000ffe900720c */ /* 0x000fe20003f26270 */
[C---:B------:R-:W-:Y:S01]  /*1180*/  IMAD R10, R7.reuse, R11, R10 ;  /* 0x0000000b070a7224 */ /* 0x040fe200078e020a */
[----:B------:R-:W-:Y:S01]  /*1190*/  CS2R R112, SRZ ;  /* 0x0000000000707805 */ /* 0x000fe2000001ff00 */
[----:B------:R-:W-:Y:S01]  /*11a0*/  @!P3 IMAD.MOV R6, RZ, RZ, -R6 ;  /* 0x000000ffff06b224 */ /* 0x000fe200078e0a06 */
[----:B------:R-:W-:Y:S01]  /*11b0*/  ISETP.GT.U32.AND P3, PT, R7, R12, PT ;  /* 0x0000000c0700720c */ /* 0x000fe20003f64070 */
[----:B------:R-:W-:Y:S01]  /*11c0*/  VIADD R11, R15, 0x6c ;  /* 0x0000006c0f0b7836 */ /* 0x000fe20000000000 */
[----:B------:R-:W-:Y:S01]  /*11d0*/  CS2R R114, SRZ ;  /* 0x0000000000727805 */ /* 0x000fe2000001ff00 */
[----:B------:R-:W-:Y:S01]  /*11e0*/  IMAD.HI.U32 R3, R4, R14, RZ ;  /* 0x0000000e04037227 */ /* 0x000fe200078e00ff */
[----:B------:R-:W-:-:S02]  /*11f0*/  CS2R R116, SRZ ;  /* 0x0000000000747805 */ /* 0x000fc4000001ff00 */
[----:B------:R-:W-:Y:S02]  /*1200*/  CS2R R118, SRZ ;  /* 0x0000000000767805 */ /* 0x000fe4000001ff00 */
[----:B------:R-:W-:Y:S01]  /*1210*/  IABS R16, R11 ;  /* 0x0000000b00107213 */ /* 0x000fe20000000000 */
[----:B------:R-:W-:Y:S01]  /*1220*/  @!P2 IMAD.IADD R9, R9, 0x1, -R13 ;  /* 0x000000010909a824 */ /* 0x000fe200078e0a0d */
[C---:B------:R-:W-:Y:S01]  /*1230*/  ISETP.GT.U32.AND P2, PT, R7.reuse, R10, PT ;  /* 0x0000000a0700720c */ /* 0x040fe20003f44070 */
[----:B------:R-:W-:Y:S01]  /*1240*/  IMAD.MOV R3, RZ, RZ, -R3 ;  /* 0x000000ffff037224 */ /* 0x000fe200078e0a03 */
[----:B------:R-:W-:Y:S01]  /*1250*/  CS2R R120, SRZ ;  /* 0x0000000000787805 */ /* 0x000fe2000001ff00 */
[----:B------:R-:W-:Y:S01]  /*1260*/  @!P0 IMAD.IADD R8, R8, 0x1, -R7 ;  /* 0x0000000108088824 */ /* 0x000fe200078e0a07 */
[----:B------:R-:W-:Y:S01]  /*1270*/  CS2R R122, SRZ ;  /* 0x00000000007a7805 */ /* 0x000fe2000001ff00 */
[C---:B------:R-:W-:Y:S01]  /*1280*/  IMAD R14, R7.reuse, R3, R14 ;  /* 0x00000003070e7224 */ /* 0x040fe200078e020e */
[----:B------:R-:W-:Y:S01]  /*1290*/  CS2R R124, SRZ ;  /* 0x00000000007c7805 */ /* 0x000fe2000001ff00 */
[----:B------:R-:W-:Y:S01]  /*12a0*/  IMAD.HI.U32 R3, R4, R16, RZ ;  /* 0x0000001004037227 */ /* 0x000fe200078e00ff */
[----:B------:R-:W-:-:S02]  /*12b0*/  ISETP.GT.U32.AND P0, PT, R7, R8, PT ;  /* 0x000000080700720c */ /* 0x000fc40003f04070 */
[----:B------:R-:W-:Y:S02]  /*12c0*/  CS2R R126, SRZ ;  /* 0x00000000007e7805 */ /* 0x000fe4000001ff00 */
[----:B------:R-:W-:Y:S01]  /*12d0*/  CS2R R128, SRZ ;  /* 0x0000000000807805 */ /* 0x000fe2000001ff00 */
[----:B------:R-:W-:Y:S01]  /*12e0*/  @!P3 IMAD.IADD R12, R12, 0x1, -R7 ;  /* 0x000000010c0cb824 */ /* 0x000fe200078e0a07 */
[----:B------:R-:W-:Y:S01]  /*12f0*/  CS2R R130, SRZ ;  /* 0x0000000000827805 */ /* 0x000fe2000001ff00 */
[----:B------:R-:W-:Y:S01]  /*1300*/  IMAD.MOV R5, RZ, RZ, -R3 ;  /* 0x000000ffff057224 */ /* 0x000fe200078e0a03 */
[----:B------:R-:W-:Y:S01]  /*1310*/  LOP3.LUT R3, RZ, R24, RZ, 0x33, !PT ;  /* 0x00000018ff037212 */ /* 0x000fe200078e33ff */
[----:B------:R-:W-:Y:S01]  /*1320*/  @!P2 IMAD.IADD R10, R10, 0x1, -R7 ;  /* 0x000000010a0aa824 */ /* 0x000fe200078e0a07 */
[C---:B------:R-:W-:Y:S01]  /*1330*/  ISETP.GT.U32.AND P2, PT, R7.reuse, R12, PT ;  /* 0x0000000c0700720c */ /* 0x040fe20003f44070 */
[C---:B------:R-:W-:Y:S01]  /*1340*/  IMAD R16, R7.reuse, R5, R16 ;  /* 0x0000000507107224 */ /* 0x040fe200078e0210 */
[----:B------:R-:W-:Y:S01]  /*1350*/  CS2R R132, SRZ ;  /* 0x0000000000847805 */ /* 0x000fe2000001ff00 */
[----:B------:R-:W-:Y:S01]  /*1360*/  IMAD.HI.U32 R5, R4, R18, RZ ;  /* 0x0000001204057227 */ /* 0x000fe200078e00ff */
[----:B------:R-:W-:-:S02]  /*1370*/  ISETP.GT.U32.AND P3, PT, R7, R10, PT ;  /* 0x0000000a0700720c */ /* 0x000fc40003f64070 */
[----:B------:R-:W-:Y:S02]  /*1380*/  CS2R R134, SRZ ;  /* 0x0000000000867805 */ /* 0x000fe4000001ff00 */
[----:B------:R-:W-:Y:S01]  /*1390*/  CS2R R136, SRZ ;  /* 0x0000000000887805 */ /* 0x000fe2000001ff00 */
[----:B------:R-:W-:Y:S01]  /*13a0*/  IMAD.MOV R5, RZ, RZ, -R5 ;  /* 0x000000ffff057224 */ /* 0x000fe200078e0a05 */
[----:B------:R-:W-:Y:S01]  /*13b0*/  CS2R R138, SRZ ;  /* 0x00000000008a7805 */ /* 0x000fe2000001ff00 */
[----:B------:R-:W-:Y:S01]  /*13c0*/  @!P0 IMAD.IADD R8, R8, 0x1, -R7 ;  /* 0x0000000108088824 */ /* 0x000fe200078e0a07 */
[C---:B------:R-:W-:Y:S01]  /*13d0*/  ISETP.GT.U32.AND P0, PT, R7.reuse, R14, PT ;  /* 0x0000000e0700720c */ /* 0x040fe20003f04070 */
[----:B------:R-:W-:Y:S01]  /*13e0*/  @!P1 IMAD.MOV R9, RZ, RZ, -R9 ;  /* 0x000000ffff099224 */ /* 0x000fe200078e0a09 */
[----:B------:R-:W-:Y:S01]  /*13f0*/  ISETP.NE.AND P1, PT, R24, RZ, PT ;  /* 0x000000ff1800720c */ /* 0x000fe20003f25270 */
[----:B------:R-:W-:Y:S01]  /*1400*/  IMAD R18, R7, R5, R18 ;  /* 0x0000000507127224 */ /* 0x000fe200078e0212 */
[----:B------:R-:W-:Y:S01]  /*1410*/  CS2R R140, SRZ ;  /* 0x00000000008c7805 */ /* 0x000fe2000001ff00 */
[--C-:B------:R-:W-:Y:S01]  /*1420*/  @!P2 IMAD.IADD R12, R12, 0x1, -R7.reuse ;  /* 0x000000010c0ca824 */ /* 0x100fe200078e0a07 */
[C---:B------:R-:W-:Y:S01]  /*1430*/  SEL R6, R3.reuse, R6, !P1 ;  /* 0x0000000603067207 */ /* 0x040fe20004800000 */
[--C-:B------:R-:W-:Y:S01]  /*1440*/  @!P3 IMAD.IADD R10, R10, 0x1, -R7.reuse ;  /* 0x000000010a0ab824 */ /* 0x100fe200078e0a07 */
[----:B------:R-:W-:Y:S01]  /*1450*/  SEL R3, R3, R9, !P1 ;  /* 0x0000000903037207 */ /* 0x000fe20004800000 */
[----:B------:R-:W-:Y:S01]  /*1460*/  VIADD R9, R15, 0x64 ;  /* 0x000000640f097836 */ /* 0x000fe20000000000 */
[C---:B------:R-:W-:Y:S01]  /*1470*/  ISETP.GT.U32.AND P2, PT, R7.reuse, R18, PT ;  /* 0x000000120700720c */ /* 0x040fe20003f44070 */
[----:B------:R-:W-:Y:S01]  /*1480*/  @!P6 IMAD.MOV R8, RZ, RZ, -R8 ;  /* 0x000000ffff08e224 */ /* 0x000fe200078e0a08 */
[----:B------:R-:W-:Y:S01]  /*1490*/  ISETP.GT.U32.AND P6, PT, R7, R16, PT ;  /* 0x000000100700720c */ /* 0x000fe20003fc4070 */
[----:B------:R-:W-:Y:S01]  /*14a0*/  @!P0 IMAD.IADD R14, R14, 0x1, -R7 ;  /* 0x000000010e0e8824 */ /* 0x000fe200078e0a07 */
[----:B------:R-:W-:Y:S01]  /*14b0*/  IABS R20, R9 ;  /* 0x0000000900147213 */ /* 0x000fe20000000000 */
[----:B------:R-:W-:Y:S01]  /*14c0*/  @!P5 IMAD.MOV R10, RZ, RZ, -R10 ;  /* 0x000000ffff0ad224 */ /* 0x000fe200078e0a0a */
[----:B------:R-:W-:Y:S01]  /*14d0*/  ISETP.GE.AND P3, PT, R11, RZ, PT ;  /* 0x000000ff0b00720c */ /* 0x000fe20003f66270 */
[----:B------:R-:W-:Y:S01]  /*14e0*/  VIADD R11, R15, 0x60 ;  /* 0x000000600f0b7836 */ /* 0x000fe20000000000 */
[----:B------:R-:W-:Y:S01]  /*14f0*/  ISETP.GT.U32.AND P5, PT, R7, R14, PT ;  /* 0x0000000e0700720c */ /* 0x000fe20003fa4070 */
[----:B------:R-:W-:Y:S01]  /*1500*/  IMAD.HI.U32 R5, R4, R20, RZ ;  /* 0x0000001404057227 */ /* 0x000fe200078e00ff */
[----:B------:R-:W-:-:S02]  /*1510*/  ISETP.GE.AND P1, PT, R17, RZ, PT ;  /* 0x000000ff1100720c */ /* 0x000fc40003f26270 */
[----:B------:R-:W-:Y:S02]  /*1520*/  CS2R R142, SRZ ;  /* 0x00000000008e7805 */ /* 0x000fe4000001ff00 */
[----:B------:R-:W-:Y:S01]  /*1530*/  IABS R22, R11 ;  /* 0x0000000b00167213 */ /* 0x000fe20000000000 */
[----:B------:R-:W-:Y:S01]  /*1540*/  @!P2 IMAD.IADD R18, R18, 0x1, -R7 ;  /* 0x000000011212a824 */ /* 0x000fe200078e0a07 */
[----:B------:R-:W-:Y:S01]  /*1550*/  ISETP.GE.AND P0, PT, R19, RZ, PT ;  /* 0x000000ff1300720c */ /* 0x000fe20003f06270 */
[----:B------:R-:W-:Y:S01]  /*1560*/  IMAD.MOV R5, RZ, RZ, -R5 ;  /* 0x000000ffff057224 */ /* 0x000fe200078e0a05 */
[----:B------:R-:W-:Y:S01]  /*1570*/  CS2R R144, SRZ ;  /* 0x0000000000907805 */ /* 0x000fe2000001ff00 */
        /* <DEDUP_REMOVED lines=10> */
[--C-:B------:R-:W-:Y:S01]  /*1620*/  @!P5 IMAD.IADD R14, R14, 0x1, -R7.reuse ;  /* 0x000000010e0ed824 */ /* 0x100fe200078e0a07 */
[----:B------:R-:W-:Y:S01]  /*1630*/  ISETP.GT.U32.AND P5, PT, R7, R20, PT ;  /* 0x000000140700720c */ /* 0x000fe20003fa4070 */
[----:B------:R-:W-:Y:S01]  /*1640*/  VIADD R13, R15, 0x5c ;  /* 0x0000005c0f0d7836 */ /* 0x000fe20000000000 */
[----:B------:R-:W-:Y:S01]  /*1650*/  CS2R R78, SRZ ;  /* 0x00000000004e7805 */ /* 0x000fe2000001ff00 */
[----:B------:R-:W-:Y:S01]  /*1660*/  IMAD R22, R7, R5, R22 ;  /* 0x0000000507167224 */ /* 0x000fe200078e0216 */
[----:B------:R-:W-:Y:S01]  /*1670*/  CS2R R80, SRZ ;  /* 0x0000000000507805 */ /* 0x000fe2000001ff00 */
[--C-:B------:R-:W-:Y:S01]  /*1680*/  @!P2 IMAD.IADD R18, R18, 0x1, -R7.reuse ;  /* 0x000000011212a824 */ /* 0x100fe200078e0a07 */
[----:B------:R-:W-:Y:S01]  /*1690*/  IABS R24, R13 ;  /* 0x0000000d00187213 */ /* 0x000fe20000000000 */
[----:B------:R-:W-:Y:S01]  /*16a0*/  VIADD R17, R15, 0x54 ;  /* 0x000000540f117836 */ /* 0x000fe20000000000 */
[----:B------:R-:W-:Y:S01]  /*16b0*/  ISETP.GT.U32.AND P2, PT, R7, R22, PT ;  /* 0x000000160700720c */ /* 0x000fe20003f44070 */
[----:B------:R-:W-:Y:S01]  /*16c0*/  @!P6 IMAD.IADD R16, R16, 0x1, -R7 ;  /* 0x000000011010e824 */ /* 0x000fe200078e0a07 */
[----:B------:R-:W-:Y:S01]  /*16d0*/  ISETP.GE.AND P6, PT, R11, RZ, PT ;  /* 0x000000ff0b00720c */ /* 0x000fe20003fc6270 */
[----:B------:R-:W-:Y:S01]  /*16e0*/  IMAD.HI.U32 R5, R4, R24, RZ ;  /* 0x0000001804057227 */ /* 0x000fe200078e00ff */
[----:B------:R-:W-:-:S02]  /*16f0*/  IABS R28, R17 ;  /* 0x00000011001c7213 */ /* 0x000fc40000000000 */
[----:B------:R-:W-:Y:S02]  /*1700*/  CS2R R82, SRZ ;  /* 0x0000000000527805 */ /* 0x000fe4000001ff00 */
[----:B------:R-:W-:Y:S01]  /*1710*/  CS2R R84, SRZ ;  /* 0x0000000000547805 */ /* 0x000fe2000001ff00 */
[----:B------:R-:W-:Y:S01]  /*1720*/  @!P5 IMAD.IADD R20, R20, 0x1, -R7 ;  /* 0x000000011414d824 */ /* 0x000fe200078e0a07 */
[----:B------:R-:W-:Y:S01]  /*1730*/  ISETP.GE.AND P5, PT, R13, RZ, PT ;  /* 0x000000ff0d00720c */ /* 0x000fe20003fa6270 */
[----:B------:R-:W-:Y:S01]  /*1740*/  VIADD R11, R15, 0x58 ;  /* 0x000000580f0b7836 */ /* 0x000fe20000000000 */
[----:B------:R-:W-:Y:S01]  /*1750*/  CS2R R86, SRZ ;  /* 0x0000000000567805 */ /* 0x000fe2000001ff00 */
[----:B------:R-:W-:Y:S01]  /*1760*/  IMAD.MOV R5, RZ, RZ, -R5 ;  /* 0x000000ffff057224 */ /* 0x000fe200078e0a05 */
[----:B------:R-:W-:Y:S01]  /*1770*/  UMOV UR10, 0xfffffffe ;  /* 0xfffffffe000a7882 */ /* 0x000fe20000000000 */
[----:B------:R-:W-:Y:S01]  /*1780*/  @!P1 IMAD.MOV R14, RZ, RZ, -R14 ;  /* 0x000000ffff0e9224 */ /* 0x000fe200078e0a0e */
[----:B------:R-:W-:Y:S01]  /*1790*/  ISETP.GT.U32.AND P1, PT, R7, R20, PT ;  /* 0x000000140700720c */ /* 0x000fe20003f24070 */
[----:B------:R-:W-:Y:S01]  /*17a0*/  @!P4 IMAD.MOV R12, RZ, RZ, -R12 ;  /* 0x000000ffff0cc224 */ /* 0x000fe200078e0a0c */
[----:B------:R-:W-:Y:S01]  /*17b0*/  ISETP.GE.AND P4, PT, R9, RZ, PT ;  /* 0x000000ff0900720c */ /* 0x000fe20003f86270 */
[----:B------:R-:W-:Y:S01]  /*17c0*/  IMAD R24, R7, R5, R24 ;  /* 0x0000000507187224 */ /* 0x000fe200078e0218 */
[----:B------:R-:W-:Y:S01]  /*17d0*/  IABS R26, R11 ;  /* 0x0000000b001a7213 */ /* 0x000fe20000000000 */
[----:B------:R-:W-:Y:S01]  /*17e0*/  @!P2 IMAD.IADD R22, R22, 0x1, -R7 ;  /* 0x000000011616a824 */ /* 0x000fe200078e0a07 */
[----:B------:R-:W-:Y:S01]  /*17f0*/  UMOV UR11, 0x7fffffdf ;  /* 0x7fffffdf000b7882 */ /* 0x000fe20000000000 */
[----:B------:R-:W-:Y:S01]  /*1800*/  IMAD.HI.U32 R9, R4, R28, RZ ;  /* 0x0000001c04097227 */ /* 0x000fe200078e00ff */
[----:B------:R-:W-:-:S02]  /*1810*/  UIADD3.64 UR10, UR4, -UR10, URZ ;  /* 0x8000000a040a7297 */ /* 0x000fc4000fffe03f */
[C---:B------:R-:W-:Y:S01]  /*1820*/  ISETP.GT.U32.AND P2, PT, R7.reuse, R22, PT ;  /* 0x000000160700720c */ /* 0x040fe20003f44070 */
[----:B------:R-:W-:Y:S01]  /*1830*/  @!P3 IMAD.MOV R16, RZ, RZ, -R16 ;  /* 0x000000ffff10b224 */ /* 0x000fe200078e0a10 */
[----:B------:R-:W-:Y:S01]  /*1840*/  ISETP.GT.U32.AND P3, PT, R7, R24, PT ;  /* 0x000000180700720c */ /* 0x000fe20003f64070 */
[----:B------:R-:W-:Y:S01]  /*1850*/  IMAD.HI.U32 R5, R4, R26, RZ ;  /* 0x0000001a04057227 */ /* 0x000fe200078e00ff */
[----:B------:R-:W-:Y:S02]  /*1860*/  UIADD3.64 UR16, UR8, 0x80, URZ ;  /* 0x0000008008107897 */ /* 0x000fe4000fffe03f */
[----:B------:R-:W-:Y:S01]  /*1870*/  UIADD3.64 UR20, UR8, 0x100, URZ ;  /* 0x0000010008147897 */ /* 0x000fe2000fffe03f */
[----:B------:R-:W-:Y:S01]  /*1880*/  IMAD.MOV R9, RZ, RZ, -R9 ;  /* 0x000000ffff097224 */ /* 0x000fe200078e0a09 */
[----:B------:R-:W-:Y:S01]  /*1890*/  UIADD3.64 UR24, UR8, 0x180, URZ ;  /* 0x0000018008187897 */ /* 0x000fe2000fffe03f */
[----:B------:R-:W-:Y:S01]  /*18a0*/  IMAD.MOV R5, RZ, RZ, -R5 ;  /* 0x000000ffff057224 */ /* 0x000fe200078e0a05 */
[----:B------:R-:W-:Y:S01]  /*18b0*/  UIADD3.64 UR28, UR8, 0x200, URZ ;  /* 0x00000200081c7897 */ /* 0x000fe2000fffe03f */
[--C-:B------:R-:W-:Y:S01]  /*18c0*/  @!P1 IMAD.IADD R20, R20, 0x1, -R7.reuse ;  /* 0x0000000114149824 */ /* 0x100fe200078e0a07 */
[----:B------:R-:W-:Y:S01]  /*18d0*/  ISETP.GE.AND P1, PT, R17, RZ, PT ;  /* 0x000000ff1100720c */ /* 0x000fe20003f26270 */
[C---:B------:R-:W-:Y:S01]  /*18e0*/  IMAD R28, R7.reuse, R9, R28 ;  /* 0x00000009071c7224 */ /* 0x040fe200078e021c */
[----:B------:R-:W-:Y:S01]  /*18f0*/  UIADD3.64 UR32, UR8, 0x280, URZ ;  /* 0x0000028008207897 */ /* 0x000fe2000fffe03f */
[C---:B------:R-:W-:Y:S01]  /*1900*/  IMAD R26, R7.reuse, R5, R26 ;  /* 0x00000005071a7224 */ /* 0x040fe200078e021a */
[----:B------:R-:W-:Y:S01]  /*1910*/  UIADD3.64 UR36, UR8, 0x300, URZ ;  /* 0x0000030008247897 */ /* 0x000fe2000fffe03f */
[----:B------:R-:W-:Y:S01]  /*1920*/  @!P4 IMAD.MOV R20, RZ, RZ, -R20 ;  /* 0x000000ffff14c224 */ /* 0x000fe200078e0a14 */
[C---:B------:R-:W-:Y:S01]  /*1930*/  ISETP.GT.U32.AND P4, PT, R7.reuse, R28, PT ;  /* 0x0000001c0700720c */ /* 0x040fe20003f84070 */
[--C-:B------:R-:W-:Y:S01]  /*1940*/  @!P2 IMAD.IADD R22, R22, 0x1, -R7.reuse ;  /* 0x000000011616a824 */ /* 0x100fe200078e0a07 */
[----:B------:R-:W-:Y:S01]  /*1950*/  ISETP.GT.U32.AND P2, PT, R7, R26, PT ;  /* 0x0000001a0700720c */ /* 0x000fe20003f44070 */
[----:B------:R-:W-:-:S02]  /*1960*/  @!P3 IMAD.IADD R24, R24, 0x1, -R7 ;  /* 0x000000011818b824 */ /* 0x000fc400078e0a07 */
[----:B------:R-:W-:Y:S01]  /*1970*/  @!P0 IMAD.MOV R18, RZ, RZ, -R18 ;  /* 0x000000ffff128224 */ /* 0x000fe200078e0a12 */
[----:B------:R-:W-:Y:S01]  /*1980*/  ISETP.GE.AND P0, PT, R11, RZ, PT ;  /* 0x000000ff0b00720c */ /* 0x000fe20003f06270 */
[----:B------:R-:W-:Y:S01]  /*1990*/  VIADD R11, R15, 0x50 ;  /* 0x000000500f0b7836 */ /* 0x000fe20000000000 */
[----:B------:R-:W-:Y:S01]  /*19a0*/  ISETP.GT.U32.AND P3, PT, R7, R24, PT ;  /* 0x000000180700720c */ /* 0x000fe20003f64070 */
[C---:B------:R-:W-:Y:S02]  /*19b0*/  VIADD R13, R15.reuse, 0x48 ;  /* 0x000000480f0d7836 */ /* 0x040fe40000000000 */
[----:B------:R-:W-:Y:S01]  /*19c0*/  VIADD R9, R15, 0x4c ;  /* 0x0000004c0f097836 */ /* 0x000fe20000000000 */
[----:B------:R-:W-:Y:S01]  /*19d0*/  IABS R30, R11 ;  /* 0x0000000b001e7213 */ /* 0x000fe20000000000 */
[--C-:B------:R-:W-:Y:S01]  /*19e0*/  @!P4 IMAD.IADD R28, R28, 0x1, -R7.reuse ;  /* 0x000000011c1cc824 */ /* 0x100fe200078e0a07 */
[----:B------:R-:W-:Y:S01]  /*19f0*/  IABS R34, R13 ;  /* 0x0000000d00227213 */ /* 0x000fe20000000000 */
[----:B------:R-:W-:Y:S01]  /*1a00*/  @!P2 IMAD.IADD R26, R26, 0x1, -R7 ;  /* 0x000000011a1aa824 */ /* 0x000fe200078e0a07 */
[----:B------:R-:W-:Y:S01]  /*1a10*/  IABS R32, R9 ;  /* 0x0000000900207213 */ /* 0x000fe20000000000 */
[----:B------:R-:W-:Y:S01]  /*1a20*/  IMAD.HI.U32 R5, R4, R30, RZ ;  /* 0x0000001e04057227 */ /* 0x000fe200078e00ff */
[----:B------:R-:W-:-:S02]  /*1a30*/  ISETP.GT.U32.AND P4, PT, R7, R28, PT ;  /* 0x0000001c0700720c */ /* 0x000fc40003f84070 */
[----:B------:R-:W-:Y:S01]  /*1a40*/  ISETP.GT.U32.AND P2, PT, R7, R26, PT ;  /* 0x0000001a0700720c */ /* 0x000fe20003f44070 */
[----:B------:R-:W-:Y:S01]  /*1a50*/  @!P3 IMAD.IADD R24, R24, 0x1, -R7 ;  /* 0x000000011818b824 */ /* 0x000fe200078e0a07 */
[----:B------:R-:W-:Y:S01]  /*1a60*/  ISETP.GE.AND P3, PT, R9, RZ, PT ;  /* 0x000000ff0900720c */ /* 0x000fe20003f66270 */
[----:B------:R-:W-:-:S04]  /*1a70*/  IMAD.HI.U32 R9, R4, R34, RZ ;  /* 0x0000002204097227 */ /* 0x000fc800078e00ff */
[----:B------:R-:W-:Y:S01]  /*1a80*/  @!P6 IMAD.MOV R22, RZ, RZ, -R22 ;  /* 0x000000ffff16e224 */ /* 0x000fe200078e0a16 */
[----:B------:R-:W-:Y:S01]  /*1a90*/  ISETP.GE.AND P6, PT, R11, RZ, PT ;  /* 0x000000ff0b00720c */ /* 0x000fe20003fc6270 */
[----:B------:R-:W-:Y:S02]  /*1aa0*/  IMAD.MOV R11, RZ, RZ, -R5 ;  /* 0x000000ffff0b7224 */ /* 0x000fe400078e0a05 */
[----:B------:R-:W-:-:S04]  /*1ab0*/  IMAD.HI.U32 R5, R4, R32, RZ ;  /* 0x0000002004057227 */ /* 0x000fc800078e00ff */
[----:B------:R-:W-:Y:S02]  /*1ac0*/  IMAD.MOV R9, RZ, RZ, -R9 ;  /* 0x000000ffff097224 */ /* 0x000fe400078e0a09 */
[----:B------:R-:W-:Y:S02]  /*1ad0*/  IMAD.MOV R5, RZ, RZ, -R5 ;  /* 0x000000ffff057224 */ /* 0x000fe400078e0a05 */
[C---:B------:R-:W-:Y:S02]  /*1ae0*/  IMAD R34, R7.reuse, R9, R34 ;  /* 0x0000000907227224 */ /* 0x040fe400078e0222 */
[--C-:B------:R-:W-:Y:S02]  /*1af0*/  @!P4 IMAD.IADD R28, R28, 0x1, -R7.reuse ;  /* 0x000000011c1cc824 */ /* 0x100fe400078e0a07 */
[----:B------:R-:W-:Y:S02]  /*1b00*/  IMAD R30, R7, R11, R30 ;  /* 0x0000000b071e7224 */ /* 0x000fe400078e021e */
[----:B------:R-:W-:-:S02]  /*1b10*/  @!P2 IMAD.IADD R26, R26, 0x1, -R7 ;  /* 0x000000011a1aa824 */ /* 0x000fc400078e0a07 */
[C---:B------:R-:W-:Y:S01]  /*1b20*/  IMAD R32, R7.reuse, R5, R32 ;  /* 0x0000000507207224 */ /* 0x040fe200078e0220 */
[C---:B------:R-:W-:Y:S01]  /*1b30*/  ISETP.GT.U32.AND P2, PT, R7.reuse, R30, PT ;  /* 0x0000001e0700720c */ /* 0x040fe20003f44070 */
[----:B------:R-:W-:Y:S01]  /*1b40*/  @!P1 IMAD.MOV R28, RZ, RZ, -R28 ;  /* 0x000000ffff1c9224 */ /* 0x000fe200078e0a1c */
[C---:B------:R-:W-:Y:S01]  /*1b50*/  ISETP.GT.U32.AND P1, PT, R7.reuse, R34, PT ;  /* 0x000000220700720c */ /* 0x040fe20003f24070 */
[----:B------:R-:W-:Y:S01]  /*1b60*/  @!P0 IMAD.MOV R26, RZ, RZ, -R26 ;  /* 0x000000ffff1a8224 */ /* 0x000fe200078e0a1a */
[----:B------:R-:W-:Y:S01]  /*1b70*/  ISETP.GT.U32.AND P0, PT, R7, R32, PT ;  /* 0x000000200700720c */ /* 0x000fe20003f04070 */
[C---:B------:R-:W-:Y:S02]  /*1b80*/  VIADD R5, R15.reuse, 0x44 ;  /* 0x000000440f057836 */ /* 0x040fe40000000000 */
[C---:B------:R-:W-:Y:S02]  /*1b90*/  VIADD R17, R15.reuse, 0x3c ;  /* 0x0000003c0f117836 */ /* 0x040fe40000000000 */
[----:B------:R-:W-:Y:S01]  /*1ba0*/  @!P5 IMAD.MOV R24, RZ, RZ, -R24 ;  /* 0x000000ffff18d224 */ /* 0x000fe200078e0a18 */
[----:B------:R-:W-:Y:S01]  /*1bb0*/  IABS R36, R5 ;  /* 0x0000000500247213 */ /* 0x000fe20000000000 */
[----:B------:R-:W-:Y:S01]  /*1bc0*/  VIADD R19, R15, 0x38 ;  /* 0x000000380f137836 */ /* 0x000fe20000000000 */
[----:B------:R-:W-:Y:S01]  /*1bd0*/  ISETP.GE.AND P5, PT, R13, RZ, PT ;  /* 0x000000ff0d00720c */ /* 0x000fe20003fa6270 */
[----:B------:R-:W-:Y:S01]  /*1be0*/  VIADD R13, R15, 0x40 ;  /* 0x000000400f0d7836 */ /* 0x000fe20000000000 */
[----:B------:R-:W-:Y:S01]  /*1bf0*/  ISETP.GE.AND P4, PT, R5, RZ, PT ;  /* 0x000000ff0500720c */ /* 0x000fe20003f86270 */
[----:B------:R-:W-:Y:S01]  /*1c00*/  @!P1 IMAD.IADD R34, R34, 0x1, -R7 ;  /* 0x0000000122229824 */ /* 0x000fe200078e0a07 */
[----:B------:R-:W-:Y:S01]  /*1c10*/  IABS R40, R17 ;  /* 0x0000001100287213 */ /* 0x000fe20000000000 */
[----:B------:R-:W-:Y:S01]  /*1c20*/  IMAD.HI.U32 R5, R4, R36, RZ ;  /* 0x0000002404057227 */ /* 0x000fe200078e00ff */
[----:B------:R-:W-:-:S02]  /*1c30*/  IABS R38, R13 ;  /* 0x0000000d00267213 */ /* 0x000fc40000000000 */
[C---:B------:R-:W-:Y:S01]  /*1c40*/  ISETP.GT.U32.AND P1, PT, R7.reuse, R34, PT ;  /* 0x000000220700720c */ /* 0x040fe20003f24070 */
[--C-:B------:R-:W-:Y:S01]  /*1c50*/  @!P2 IMAD.IADD R30, R30, 0x1, -R7.reuse ;  /* 0x000000011e1ea824 */ /* 0x100fe200078e0a07 */
[----:B------:R-:W-:Y:S01]  /*1c60*/  IABS R42, R19 ;  /* 0x00000013002a7213 */ /* 0x000fe20000000000 */
[----:B------:R-:W-:Y:S02]  /*1c70*/  @!P0 IMAD.IADD R32, R32, 0x1, -R7 ;  /* 0x0000000120208824 */ /* 0x000fe400078e0a07 */
[----:B------:R-:W-:Y:S01]  /*1c80*/  IMAD.MOV R11, RZ, RZ, -R5 ;  /* 0x000000ffff0b7224 */ /* 0x000fe200078e0a05 */
[C---:B------:R-:W-:Y:S01]  /*1c90*/  ISETP.GT.U32.AND P2, PT, R7.reuse, R30, PT ;  /* 0x0000001e0700720c */ /* 0x040fe20003f44070 */
[----:B------:R-:W-:Y:S01]  /*1ca0*/  IMAD.HI.U32 R5, R4, R40, RZ ;  /* 0x0000002804057227 */ /* 0x000fe200078e00ff */
[----:B------:R-:W-:-:S03]  /*1cb0*/  ISETP.GT.U32.AND P0, PT, R7, R32, PT ;  /* 0x000000200700720c */ /* 0x000fc60003f04070 */
[----:B------:R-:W-:Y:S02]  /*1cc0*/  IMAD.MOV R5, RZ, RZ, -R5 ;  /* 0x000000ffff057224 */ /* 0x000fe400078e0a05 */
[----:B------:R-:W-:-:S04]  /*1cd0*/  IMAD.HI.U32 R9, R4, R38, RZ ;  /* 0x0000002604097227 */ /* 0x000fc800078e00ff */
[C---:B------:R-:W-:Y:S02]  /*1ce0*/  IMAD R40, R7.reuse, R5, R40 ;  /* 0x0000000507287224 */ /* 0x040fe400078e0228 */
[----:B------:R-:W-:Y:S02]  /*1cf0*/  IMAD.MOV R9, RZ, RZ, -R9 ;  /* 0x000000ffff097224 */ /* 0x000fe400078e0a09 */
[----:B------:R-:W-:Y:S01]  /*1d00*/  @!P1 IMAD.IADD R34, R34, 0x1, -R7 ;  /* 0x0000000122229824 */ /* 0x000fe200078e0a07 */
[C---:B------:R-:W-:Y:S01]  /*1d10*/  ISETP.GT.U32.AND P1, PT, R7.reuse, R40, PT ;  /* 0x000000280700720c */ /* 0x040fe20003f24070 */
[----:B------:R-:W-:Y:S02]  /*1d20*/  IMAD R38, R7, R9, R38 ;  /* 0x0000000907267224 */ /* 0x000fe400078e0226 */
[----:B------:R-:W-:-:S04]  /*1d30*/  IMAD.HI.U32 R9, R4, R42, RZ ;  /* 0x0000002a04097227 */ /* 0x000fc800078e00ff */
[--C-:B------:R-:W-:Y:S01]  /*1d40*/  @!P2 IMAD.IADD R30, R30, 0x1, -R7.reuse ;  /* 0x000000011e1ea824 */ /* 0x100fe200078e0a07 */
[----:B------:R-:W-:Y:S01]  /*1d50*/  ISETP.GE.AND P2, PT, R13, RZ, PT ;  /* 0x000000ff0d00720c */ /* 0x000fe20003f46270 */
[----:B------:R-:W-:Y:S02]  /*1d60*/  @!P0 IMAD.IADD R32, R32, 0x1, -R7 ;  /* 0x0000000120208824 */ /* 0x000fe400078e0a07 */
[----:B------:R-:W-:Y:S02]  /*1d70*/  IMAD.MOV R9, RZ, RZ, -R9 ;  /* 0x000000ffff097224 */ /* 0x000fe400078e0a09 */
[----:B------:R-:W-:Y:S02]  /*1d80*/  VIADD R13, R15, 0x34 ;  /* 0x000000340f0d7836 */ /* 0x000fe40000000000 */
[----:B------:R-:W-:Y:S01]  /*1d90*/  @!P3 IMAD.MOV R32, RZ, RZ, -R32 ;  /* 0x000000ffff20b224 */ /* 0x000fe200078e0a20 */
[----:B------:R-:W-:Y:S01]  /*1da0*/  ISETP.GE.AND P3, PT, R17, RZ, PT ;  /* 0x000000ff1100720c */ /* 0x000fe20003f66270 */
[----:B------:R-:W-:Y:S01]  /*1db0*/  IMAD R42, R7, R9, R42 ;  /* 0x00000009072a7224 */ /* 0x000fe200078e022a */
[----:B------:R-:W-:Y:S01]  /*1dc0*/  IABS R44, R13 ;  /* 0x0000000d002c7213 */ /* 0x000fe20000000000 */
[----:B------:R-:W-:-:S02]  /*1dd0*/  VIADD R17, R15, 0x30 ;  /* 0x000000300f117836 */ /* 0x000fc40000000000 */
[----:B------:R-:W-:Y:S01]  /*1de0*/  @!P5 IMAD.MOV R34, RZ, RZ, -R34 ;  /* 0x000000ffff22d224 */ /* 0x000fe200078e0a22 */
[----:B------:R-:W-:Y:S01]  /*1df0*/  ISETP.GT.U32.AND P5, PT, R7, R42, PT ;  /* 0x0000002a0700720c */ /* 0x000fe20003fa4070 */
[----:B------:R-:W-:Y:S01]  /*1e00*/  @!P1 IMAD.IADD R40, R40, 0x1, -R7 ;  /* 0x0000000128289824 */ /* 0x000fe200078e0a07 */
[----:B------:R-:W-:Y:S01]  /*1e10*/  IABS R46, R17 ;  /* 0x00000011002e7213 */ /* 0x000fe20000000000 */
[----:B------:R-:W-:-:S03]  /*1e20*/  IMAD.HI.U32 R5, R4, R44, RZ ;  /* 0x0000002c04057227 */ /* 0x000fc600078e00ff */
[C---:B------:R-:W-:Y:S01]  /*1e30*/  ISETP.GT.U32.AND P1, PT, R7.reuse, R40, PT ;  /* 0x000000280700720c */ /* 0x040fe20003f24070 */
[----:B------:R-:W-:Y:S02]  /*1e40*/  IMAD R36, R7, R11, R36 ;  /* 0x0000000b07247224 */ /* 0x000fe400078e0224 */
[----:B------:R-:W-:-:S03]  /*1e50*/  IMAD.HI.U32 R9, R4, R46, RZ ;  /* 0x0000002e04097227 */ /* 0x000fc600078e00ff */
[C---:B------:R-:W-:Y:S01]  /*1e60*/  ISETP.GT.U32.AND P0, PT, R7.reuse, R36, PT ;  /* 0x000000240700720c */ /* 0x040fe20003f04070 */
[----:B------:R-:W-:Y:S02]  /*1e70*/  IMAD.MOV R5, RZ, RZ, -R5 ;  /* 0x000000ffff057224 */ /* 0x000fe400078e0a05 */
[----:B------:R-:W-:Y:S02]  /*1e80*/  IMAD.MOV R9, RZ, RZ, -R9 ;  /* 0x000000ffff097224 */ /* 0x000fe400078e0a09 */
[----:B------:R-:W-:Y:S02]  /*1e90*/  IMAD R44, R7, R5, R44 ;  /* 0x00000005072c7224 */ /* 0x000fe400078e022c */
[----:B------:R-:W-:-:S04]  /*1ea0*/  IMAD.HI.U32 R11, R4, R48, RZ ;  /* 0x00000030040b7227 */ /* 0x000fc800078e00ff */
[C---:B------:R-:W-:Y:S02]  /*1eb0*/  IMAD R46, R7.reuse, R9, R46 ;  /* 0x00000009072e7224 */ /* 0x040fe400078e022e */
[----:B------:R-:W-:Y:S01]  /*1ec0*/  @!P5 IMAD.IADD R42, R42, 0x1, -R7 ;  /* 0x000000012a2ad824 */ /* 0x000fe200078e0a07 */
[C---:B------:R-:W-:Y:S01]  /*1ed0*/  ISETP.GT.U32.AND P5, PT, R7.reuse, R44, PT ;  /* 0x0000002c0700720c */ /* 0x040fe20003fa4070 */
[----:B------:R-:W-:Y:S02]  /*1ee0*/  IMAD.MOV R11, RZ, RZ, -R11 ;  /* 0x000000ffff0b7224 */ /* 0x000fe400078e0a0b */
[--C-:B------:R-:W-:Y:S01]  /*1ef0*/  @!P1 IMAD.IADD R40, R40, 0x1, -R7.reuse ;  /* 0x0000000128289824 */ /* 0x100fe200078e0a07 */
[C---:B------:R-:W-:Y:S01]  /*1f00*/  ISETP.GT.U32.AND P1, PT, R7.reuse, R46, PT ;  /* 0x0000002e0700720c */ /* 0x040fe20003f24070 */
[C---:B------:R-:W-:Y:S02]  /*1f10*/  IMAD R48, R7.reuse, R11, R48 ;  /* 0x0000000b07307224 */ /* 0x040fe400078e0230 */
[----:B------:R-:W-:Y:S01]  /*1f20*/  @!P6 IMAD.MOV R30, RZ, RZ, -R30 ;  /* 0x000000ffff1ee224 */ /* 0x000fe200078e0a1e */
[C---:B------:R-:W-:Y:S01]  /*1f30*/  ISETP.GT.U32.AND P6, PT, R7.reuse, R38, PT ;  /* 0x000000260700720c */ /* 0x040fe20003fc4070 */
[----:B------:R-:W-:Y:S01]  /*1f40*/  @!P3 IMAD.MOV R40, RZ, RZ, -R40 ;  /* 0x000000ffff28b224 */ /* 0x000fe200078e0a28 */
[----:B------:R-:W-:Y:S01]  /*1f50*/  ISETP.GT.U32.AND P3, PT, R7, R48, PT ;  /* 0x000000300700720c */ /* 0x000fe20003f64070 */
[----:B------:R-:W-:-:S02]  /*1f60*/  @!P0 IMAD.IADD R36, R36, 0x1, -R7 ;  /* 0x0000000124248824 */ /* 0x000fc400078e0a07 */
[----:B------:R-:W-:Y:S02]  /*1f70*/  VIADD R5, R15, 0x28 ;  /* 0x000000280f057836 */ /* 0x000fe40000000000 */
[--C-:B------:R-:W-:Y:S01]  /*1f80*/  @!P5 IMAD.IADD R44, R44, 0x1, -R7.reuse ;  /* 0x000000012c2cd824 */ /* 0x100fe200078e0a07 */
[----:B------:R-:W-:Y:S01]  /*1f90*/  ISETP.GT.U32.AND P0, PT, R7, R36, PT ;  /* 0x000000240700720c */ /* 0x000fe20003f04070 */
[----:B------:R-:W-:Y:S01]  /*1fa0*/  VIADD R11, R15, 0x24 ;  /* 0x000000240f0b7836 */ /* 0x000fe20000000000 */
[----:B------:R-:W-:Y:S01]  /*1fb0*/  IABS R50, R5 ;  /* 0x0000000500327213 */ /* 0x000fe20000000000 */
[--C-:B------:R-:W-:Y:S01]  /*1fc0*/  @!P1 IMAD.IADD R46, R46, 0x1, -R7.reuse ;  /* 0x000000012e2e9824 */ /* 0x100fe200078e0a07 */
[----:B------:R-:W-:Y:S01]  /*1fd0*/  ISETP.GE.AND P5, PT, R5, RZ, PT ;  /* 0x000000ff0500720c */ /* 0x000fe20003fa6270 */
[----:B------:R-:W-:Y:S01]  /*1fe0*/  @!P6 IMAD.IADD R38, R38, 0x1, -R7 ;  /* 0x000000012626e824 */ /* 0x000fe200078e0a07 */
[----:B------:R-:W-:Y:S01]  /*1ff0*/  ISETP.GT.U32.AND P1, PT, R7, R44, PT ;  /* 0x0000002c0700720c */ /* 0x000fe20003f24070 */
[----:B------:R-:W-:Y:S01]  /*2000*/  IMAD.HI.U32 R5, R4, R50, RZ ;  /* 0x0000003204057227 */ /* 0x000fe200078e00ff */
[----:B------:R-:W-:-:S02]  /*2010*/  IABS R52, R11 ;  /* 0x0000000b00347213 */ /* 0x000fc40000000000 */
[C---:B------:R-:W-:Y:S01]  /*2020*/  ISETP.GT.U32.AND P6, PT, R7.reuse, R38, PT ;  /* 0x000000260700720c */ /* 0x040fe20003fc4070 */
[----:B------:R-:W-:Y:S01]  /*2030*/  @!P3 IMAD.IADD R48, R48, 0x1, -R7 ;  /* 0x000000013030b824 */ /* 0x000fe200078e0a07 */
[----:B------:R-:W-:Y:S01]  /*2040*/  ISETP.GT.U32.AND P3, PT, R7, R46, PT ;  /* 0x0000002e0700720c */ /* 0x000fe20003f64070 */
[----:B------:R-:W-:Y:S02]  /*2050*/  IMAD.MOV R9, RZ, RZ, -R5 ;  /* 0x000000ffff097224 */ /* 0x000fe400078e0a05 */
[----:B------:R-:W-:-:S04]  /*2060*/  IMAD.HI.U32 R5, R4, R52, RZ ;  /* 0x0000003404057227 */ /* 0x000fc800078e00ff */
[----:B------:R-:W-:Y:S01]  /*2070*/  @!P0 IMAD.IADD R36, R36, 0x1, -R7 ;  /* 0x0000000124248824 */ /* 0x000fe200078e0a07 */
[----:B------:R-:W-:Y:S01]  /*2080*/  ISETP.GE.AND P0, PT, R19, RZ, PT ;  /* 0x000000ff1300720c */ /* 0x000fe20003f06270 */
[C---:B------:R-:W-:Y:S02]  /*2090*/  IMAD R50, R7.reuse, R9, R50 ;  /* 0x0000000907327224 */ /* 0x040fe400078e0232 */
[----:B------:R-:W-:Y:S02]  /*20a0*/  IMAD.MOV R5, RZ, RZ, -R5 ;  /* 0x000000ffff057224 */ /* 0x000fe400078e0a05 */
[----:B------:R-:W-:Y:S01]  /*20b0*/  @!P4 IMAD.MOV R36, RZ, RZ, -R36 ;  /* 0x000000ffff24c224 */ /* 0x000fe200078e0a24 */
[C---:B------:R-:W-:Y:S01]  /*20c0*/  ISETP.GT.U32.AND P4, PT, R7.reuse, R42, PT ;  /* 0x0000002a0700720c */ /* 0x040fe20003f84070 */
[----:B------:R-:W-:Y:S01]  /*20d0*/  @!P1 IMAD.IADD R44, R44, 0x1, -R7 ;  /* 0x000000012c2c9824 */ /* 0x000fe200078e0a07 */
[C---:B------:R-:W-:Y:S01]  /*20e0*/  ISETP.GT.U32.AND P1, PT, R7.reuse, R50, PT ;  /* 0x000000320700720c */ /* 0x040fe20003f24070 */
[----:B------:R-:W-:-:S02]  /*20f0*/  IMAD R52, R7, R5, R52 ;  /* 0x0000000507347224 */ /* 0x000fc400078e0234 */
[--C-:B------:R-:W-:Y:S02]  /*2100*/  @!P3 IMAD.IADD R46, R46, 0x1, -R7.reuse ;  /* 0x000000012e2eb824 */ /* 0x100fe400078e0a07 */
[--C-:B------:R-:W-:Y:S01]  /*2110*/  @!P6 IMAD.IADD R38, R38, 0x1, -R7.reuse ;  /* 0x000000012626e824 */ /* 0x100fe200078e0a07 */
[----:B------:R-:W-:Y:S01]  /*2120*/  ISETP.GT.U32.AND P3, PT, R7, R52, PT ;  /* 0x000000340700720c */ /* 0x000fe20003f64070 */
[----:B------:R-:W-:Y:S01]  /*2130*/  VIADD R19, R15, 0x18 ;  /* 0x000000180f137836 */ /* 0x000fe20000000000 */
[----:B------:R-:W-:Y:S01]  /*2140*/  ISETP.GE.AND P6, PT, R13, RZ, PT ;  /* 0x000000ff0d00720c */ /* 0x000fe20003fc6270 */
[----:B------:R-:W-:Y:S02]  /*2150*/  VIADD R13, R15, 0x20 ;  /* 0x000000200f0d7836 */ /* 0x000fe40000000000 */
[----:B------:R-:W-:Y:S01]  /*2160*/  @!P2 IMAD.MOV R38, RZ, RZ, -R38 ;  /* 0x000000ffff26a224 */ /* 0x000fe200078e0a26 */
[----:B------:R-:W-:Y:S01]  /*2170*/  ISETP.GE.AND P2, PT, R17, RZ, PT ;  /* 0x000000ff1100720c */ /* 0x000fe20003f46270 */
[--C-:B------:R-:W-:Y:S01]  /*2180*/  @!P4 IMAD.IADD R42, R42, 0x1, -R7.reuse ;  /* 0x000000012a2ac824 */ /* 0x100fe200078e0a07 */
[----:B------:R-:W-:Y:S01]  /*2190*/  IABS R54, R13 ;  /* 0x0000000d00367213 */ /* 0x000fe20000000000 */
[--C-:B------:R-:W-:Y:S01]  /*21a0*/  @!P1 IMAD.IADD R50, R50, 0x1, -R7.reuse ;  /* 0x0000000132329824 */ /* 0x100fe200078e0a07 */
[----:B------:R-:W-:Y:S01]  /*21b0*/  ISETP.GE.AND P4, PT, R21, RZ, PT ;  /* 0x000000ff1500720c */ /* 0x000fe20003f86270 */
[----:B------:R-:W-:Y:S01]  /*21c0*/  VIADD R17, R15, 0x1c ;  /* 0x0000001c0f117836 */ /* 0x000fe20000000000 */
[----:B------:R-:W-:Y:S01]  /*21d0*/  IABS R58, R19 ;  /* 0x00000013003a7213 */ /* 0x000fe20000000000 */
[----:B------:R-:W-:Y:S01]  /*21e0*/  @!P0 IMAD.MOV R42, RZ, RZ, -R42 ;  /* 0x000000ffff2a8224 */ /* 0x000fe200078e0a2a */
[C---:B------:R-:W-:Y:S01]  /*21f0*/  ISETP.GT.U32.AND P0, PT, R7.reuse, R48, PT ;  /* 0x000000300700720c */ /* 0x040fe20003f04070 */
[----:B------:R-:W-:Y:S01]  /*2200*/  @!P3 IMAD.IADD R52, R52, 0x1, -R7 ;  /* 0x000000013434b824 */ /* 0x000fe200078e0a07 */
[----:B------:R-:W-:Y:S01]  /*2210*/  ISETP.GT.U32.AND P1, PT, R7, R50, PT ;  /* 0x000000320700720c */ /* 0x000fe20003f24070 */
[----:B------:R-:W-:Y:S01]  /*2220*/  IMAD.HI.U32 R5, R4, R54, RZ ;  /* 0x0000003604057227 */ /* 0x000fe200078e00ff */
[----:B------:R-:W-:-:S02]  /*2230*/  IABS R56, R17 ;  /* 0x0000001100387213 */ /* 0x000fc40000000000 */
[----:B------:R-:W-:Y:S01]  /*2240*/  ISETP.GT.U32.AND P3, PT, R7, R52, PT ;  /* 0x000000340700720c */ /* 0x000fe20003f64070 */
[----:B------:R-:W-:Y:S02]  /*2250*/  IMAD.MOV R5, RZ, RZ, -R5 ;  /* 0x000000ffff057224 */ /* 0x000fe400078e0a05 */
[----:B------:R-:W-:-:S04]  /*2260*/  IMAD.HI.U32 R9, R4, R56, RZ ;  /* 0x0000003804097227 */ /* 0x000fc800078e00ff */
[----:B------:R-:W-:Y:S02]  /*2270*/  IMAD R54, R7, R5, R54 ;  /* 0x0000000507367224 */ /* 0x000fe400078e0236 */
[----:B------:R-:W-:Y:S02]  /*2280*/  VIADD R21, R15, 0x14 ;  /* 0x000000140f157836 */ /* 0x000fe40000000000 */
[----:B------:R-:W-:Y:S02]  /*2290*/  IMAD.MOV R9, RZ, RZ, -R9 ;  /* 0x000000ffff097224 */ /* 0x000fe400078e0a09 */
[--C-:B------:R-:W-:Y:S01]  /*22a0*/  @!P0 IMAD.IADD R48, R48, 0x1, -R7.reuse ;  /* 0x0000000130308824 */ /* 0x100fe200078e0a07 */
[----:B------:R-:W-:Y:S01]  /*22b0*/  ISETP.GE.AND P0, PT, R11, RZ, PT ;  /* 0x000000ff0b00720c */ /* 0x000fe20003f06270 */
[----:B------:R-:W-:Y:S01]  /*22c0*/  @!P1 IMAD.IADD R50, R50, 0x1, -R7 ;  /* 0x0000000132329824 */ /* 0x000fe200078e0a07 */
[C---:B------:R-:W-:Y:S01]  /*22d0*/  ISETP.GT.U32.AND P1, PT, R7.reuse, R54, PT ;  /* 0x000000360700720c */ /* 0x040fe20003f24070 */
[----:B------:R-:W-:Y:S01]  /*22e0*/  IMAD R56, R7, R9, R56 ;  /* 0x0000000907387224 */ /* 0x000fe200078e0238 */
[----:B------:R-:W-:Y:S01]  /*22f0*/  IABS R60, R21 ;  /* 0x00000015003c7213 */ /* 0x000fe20000000000 */
[----:B------:R-:W-:-:S04]  /*2300*/  IMAD.HI.U32 R11, R4, R58, RZ ;  /* 0x0000003a040b7227 */ /* 0x000fc800078e00ff */
[----:B------:R-:W-:Y:S01]  /*2310*/  @!P3 IMAD.IADD R52, R52, 0x1, -R7 ;  /* 0x000000013434b824 */ /* 0x000fe200078e0a07 */
[----:B------:R-:W-:Y:S01]  /*2320*/  ISETP.GT.U32.AND P3, PT, R7, R56, PT ;  /* 0x000000380700720c */ /* 0x000fe20003f64070 */
        /* <DEDUP_REMOVED lines=8> */
[----:B------:R-:W-:Y:S01]  /*23b0*/  @!P3 IMAD.IADD R56, R56, 0x1, -R7 ;  /* 0x000000013838b824 */ /* 0x000fe200078e0a07 */
[C---:B------:R-:W-:Y:S01]  /*23c0*/  ISETP.GT.U32.AND P3, PT, R7.reuse, R60, PT ;  /* 0x0000003c0700720c */ /* 0x040fe20003f64070 */
[----:B------:R-:W-:Y:S02]  /*23d0*/  IMAD.MOV R5, RZ, RZ, -R5 ;  /* 0x000000ffff057224 */ /* 0x000fe400078e0a05 */
[----:B------:R-:W-:Y:S02]  /*23e0*/  @!P6 IMAD.MOV R44, RZ, RZ, -R44 ;  /* 0x000000ffff2ce224 */ /* 0x000fe400078e0a2c */
[C---:B------:R-:W-:Y:S02]  /*23f0*/  IMAD R62, R7.reuse, R5, R62 ;  /* 0x00000005073e7224 */ /* 0x040fe400078e023e */
[----:B------:R-:W-:Y:S02]  /*2400*/  @!P1 IMAD.IADD R58, R58, 0x1, -R7 ;  /* 0x000000013a3a9824 */ /* 0x000fe400078e0a07 */
[----:B------:R-:W-:Y:S01]  /*2410*/  IMAD.HI.U32 R5, R4, R64, RZ ;  /* 0x0000004004057227 */ /* 0x000fe200078e00ff */
[----:B------:R-:W-:-:S03]  /*2420*/  ISETP.GT.U32.AND P1, PT, R7, R62, PT ;  /* 0x0000003e0700720c */ /* 0x000fc60003f24070 */
[----:B------:R-:W-:Y:S02]  /*2430*/  IMAD.MOV R5, RZ, RZ, -R5 ;  /* 0x000000ffff057224 */ /* 0x000fe400078e0a05 */
[----:B------:R-:W-:Y:S01]  /*2440*/  @!P3 IMAD.IADD R60, R60, 0x1, -R7 ;  /* 0x000000013c3cb824 */ /* 0x000fe200078e0a07 */
[----:B------:R-:W-:Y:S01]  /*2450*/  ISETP.GE.AND P3, PT, R13, RZ, PT ;  /* 0x000000ff0d00720c */ /* 0x000fe20003f66270 */
[C---:B------:R-:W-:Y:S01]  /*2460*/  IMAD R64, R7.reuse, R5, R64 ;  /* 0x0000000507407224 */ /* 0x040fe200078e0240 */
[----:B------:R-:W-:Y:S01]  /*2470*/  SHF.R.S32.HI R5, RZ, 0x1f, R2 ;  /* 0x0000001fff057819 */ /* 0x000fe20000011402 */
[C---:B------:R-:W-:Y:S01]  /*2480*/  IMAD.HI.U32 R9, R4.reuse, R66, RZ ;  /* 0x0000004204097227 */ /* 0x040fe200078e00ff */
[----:B------:R-:W-:Y:S02]  /*2490*/  ISETP.GT.U32.AND P6, PT, R7, R60, PT ;  /* 0x0000003c0700720c */ /* 0x000fe40003fc4070 */
[----:B------:R-:W-:Y:S01]  /*24a0*/  LEA.HI R2, R5, R2, RZ, 0x5 ;  /* 0x0000000205027211 */ /* 0x000fe200078f28ff */
[----:B------:R-:W-:-:S03]  /*24b0*/  IMAD.HI.U32 R11, R4, R68, RZ ;  /* 0x00000044040b7227 */ /* 0x000fc600078e00ff */
[----:B------:R-:W-:Y:S01]  /*24c0*/  SHF.R.S32.HI R2, RZ, 0x5, R2 ;  /* 0x00000005ff027819 */ /* 0x000fe20000011402 */
[----:B------:R-:W-:-:S04]  /*24d0*/  IMAD.HI.U32 R4, R4, R70, RZ ;  /* 0x0000004604047227 */ /* 0x000fc800078e00ff */
[----:B------:R-:W-:Y:S01]  /*24e0*/  @!P0 IMAD.MOV R52, RZ, RZ, -R52 ;  /* 0x000000ffff348224 */ /* 0x000fe200078e0a34 */
[C---:B------:R-:W-:Y:S01]  /*24f0*/  ISETP.GT.U32.AND P0, PT, R7.reuse, R64, PT ;  /* 0x000000400700720c */ /* 0x040fe20003f04070 */
[----:B------:R-:W-:Y:S01]  /*2500*/  @!P1 IMAD.IADD R62, R62, 0x1, -R7 ;  /* 0x000000013e3e9824 */ /* 0x000fe200078e0a07 */
[C---:B------:R-:W-:Y:S01]  /*2510*/  ISETP.GT.U32.AND P1, PT, R7.reuse, R54, PT ;  /* 0x000000360700720c */ /* 0x040fe20003f24070 */
[----:B------:R-:W-:Y:S01]  /*2520*/  @!P2 IMAD.MOV R46, RZ, RZ, -R46 ;  /* 0x000000ffff2ea224 */ /* 0x000fe200078e0a2e */
[C---:B------:R-:W-:Y:S01]  /*2530*/  ISETP.GT.U32.AND P2, PT, R7.reuse, R56, PT ;  /* 0x000000380700720c */ /* 0x040fe20003f44070 */
[----:B------:R-:W-:Y:S02]  /*2540*/  IMAD.MOV R4, RZ, RZ, -R4 ;  /* 0x000000ffff047224 */ /* 0x000fe400078e0a04 */
[----:B------:R-:W-:Y:S01]  /*2550*/  @!P5 IMAD.MOV R50, RZ, RZ, -R50 ;  /* 0x000000ffff32d224 */ /* 0x000fe200078e0a32 */
[C---:B------:R-:W-:Y:S01]  /*2560*/  ISETP.GT.U32.AND P5, PT, R7.reuse, R62, PT ;  /* 0x0000003e0700720c */ /* 0x040fe20003fa4070 */
[----:B------:R-:W-:-:S02]  /*2570*/  IMAD R70, R7, R4, R70 ;  /* 0x0000000407467224 */ /* 0x000fc400078e0246 */
[----:B------:R-:W-:Y:S02]  /*2580*/  IMAD.MOV R9, RZ, RZ, -R9 ;  /* 0x000000ffff097224 */ /* 0x000fe400078e0a09 */
[----:B------:R-:W-:Y:S02]  /*2590*/  IMAD.MOV R11, RZ, RZ, -R11 ;  /* 0x000000ffff0b7224 */ /* 0x000fe400078e0a0b */
[----:B------:R-:W-:Y:S01]  /*25a0*/  @!P4 IMAD.MOV R48, RZ, RZ, -R48 ;  /* 0x000000ffff30c224 */ /* 0x000fe200078e0a30 */
[C---:B------:R-:W-:Y:S01]  /*25b0*/  ISETP.GT.U32.AND P4, PT, R7.reuse, R58, PT ;  /* 0x0000003a0700720c */ /* 0x040fe20003f84070 */
[----:B------:R-:W-:Y:S01]  /*25c0*/  @!P6 IMAD.IADD R60, R60, 0x1, -R7 ;  /* 0x000000013c3ce824 */ /* 0x000fe200078e0a07 */
[C---:B------:R-:W-:Y:S01]  /*25d0*/  ISETP.GT.U32.AND P6, PT, R7.reuse, R70, PT ;  /* 0x000000460700720c */ /* 0x040fe20003fc4070 */
[C---:B------:R-:W-:Y:S02]  /*25e0*/  IMAD R66, R7.reuse, R9, R66 ;  /* 0x0000000907427224 */ /* 0x040fe400078e0242 */
[----:B------:R-:W-:-:S02]  /*25f0*/  IMAD R68, R7, R11, R68 ;  /* 0x0000000b07447224 */ /* 0x000fc400078e0244 */
[--C-:B------:R-:W-:Y:S01]  /*2600*/  @!P0 IMAD.IADD R64, R64, 0x1, -R7.reuse ;  /* 0x0000000140408824 */ /* 0x100fe200078e0a07 */
[----:B------:R-:W-:Y:S01]  /*2610*/  ISETP.GE.AND P0, PT, R19, RZ, PT ;  /* 0x000000ff1300720c */ /* 0x000fe20003f06270 */
[--C-:B------:R-:W-:Y:S01]  /*2620*/  @!P1 IMAD.IADD R54, R54, 0x1, -R7.reuse ;  /* 0x0000000136369824 */ /* 0x100fe200078e0a07 */
[C---:B------:R-:W-:Y:S01]  /*2630*/  ISETP.GT.U32.AND P1, PT, R7.reuse, R66, PT ;  /* 0x000000420700720c */ /* 0x040fe20003f24070 */
[--C-:B------:R-:W-:Y:S01]  /*2640*/  @!P2 IMAD.IADD R56, R56, 0x1, -R7.reuse ;  /* 0x000000013838a824 */ /* 0x100fe200078e0a07 */
[----:B------:R-:W-:Y:S01]  /*2650*/  ISETP.GT.U32.AND P2, PT, R7, R68, PT ;  /* 0x000000440700720c */ /* 0x000fe20003f44070 */
[--C-:B------:R-:W-:Y:S01]  /*2660*/  @!P5 IMAD.IADD R62, R62, 0x1, -R7.reuse ;  /* 0x000000013e3ed824 */ /* 0x100fe200078e0a07 */
[----:B------:R-:W-:Y:S01]  /*2670*/  ISETP.GE.AND P5, PT, R17, RZ, PT ;  /* 0x000000ff1100720c */ /* 0x000fe20003fa6270 */
[--C-:B------:R-:W-:Y:S01]  /*2680*/  @!P4 IMAD.IADD R58, R58, 0x1, -R7.reuse ;  /* 0x000000013a3ac824 */ /* 0x100fe200078e0a07 */
[----:B------:R-:W1:Y:S01]  /*2690*/  LDC R11, c[0x0][0x240] ;  /* 0x00009000ff0b7b82 */ /* 0x000e620000000800 */
[--C-:B------:R-:W-:Y:S01]  /*26a0*/  @!P6 IMAD.IADD R70, R70, 0x1, -R7.reuse ;  /* 0x000000014646e824 */ /* 0x100fe200078e0a07 */
[----:B------:R-:W-:Y:S01]  /*26b0*/  ISETP.GE.AND P6, PT, R23, RZ, PT ;  /* 0x000000ff1700720c */ /* 0x000fe20003fc6270 */
[----:B------:R-:W-:Y:S01]  /*26c0*/  @!P3 IMAD.MOV R54, RZ, RZ, -R54 ;  /* 0x000000ffff36b224 */ /* 0x000fe200078e0a36 */
[----:B------:R-:W-:Y:S01]  /*26d0*/  ISETP.GE.AND P4, PT, R15, RZ, PT ;  /* 0x000000ff0f00720c */ /* 0x000fe20003f86270 */
[----:B------:R-:W-:Y:S01]  /*26e0*/  @!P0 IMAD.MOV R58, RZ, RZ, -R58 ;  /* 0x000000ffff3a8224 */ /* 0x000fe200078e0a3a */
[C---:B------:R-:W-:Y:S01]  /*26f0*/  ISETP.GT.U32.AND P0, PT, R7.reuse, R70, PT ;  /* 0x000000460700720c */ /* 0x040fe20003f04070 */
[--C-:B------:R-:W-:Y:S01]  /*2700*/  @!P1 IMAD.IADD R66, R66, 0x1, -R7.reuse ;  /* 0x0000000142429824 */ /* 0x100fe200078e0a07 */
[----:B------:R-:W-:Y:S01]  /*2710*/  ISETP.GT.U32.AND P1, PT, R7, R64, PT ;  /* 0x000000400700720c */ /* 0x000fe20003f24070 */
[----:B------:R-:W-:Y:S01]  /*2720*/  @!P2 IMAD.IADD R68, R68, 0x1, -R7 ;  /* 0x000000014444a824 */ /* 0x000fe200078e0a07 */
[----:B------:R-:W-:Y:S01]  /*2730*/  ISETP.GE.AND P2, PT, R21, RZ, PT ;  /* 0x000000ff1500720c */ /* 0x000fe20003f46270 */
[----:B------:R-:W-:Y:S01]  /*2740*/  @!P5 IMAD.MOV R56, RZ, RZ, -R56 ;  /* 0x000000ffff38d224 */ /* 0x000fe200078e0a38 */
[C---:B------:R-:W-:Y:S01]  /*2750*/  ISETP.GT.U32.AND P3, PT, R7.reuse, R66, PT ;  /* 0x000000420700720c */ /* 0x040fe20003f64070 */
[----:B------:R-:W-:Y:S01]  /*2760*/  IMAD.SHL.U32 R4, R0, 0x2, RZ ;  /* 0x0000000200047824 */ /* 0x000fe200078e00ff */
[----:B------:R-:W-:Y:S01]  /*2770*/  ISETP.GT.U32.AND P5, PT, R7, R68, PT ;  /* 0x000000440700720c */ /* 0x000fe20003fa4070 */
[----:B------:R-:W-:-:S02]  /*2780*/  @!P6 IMAD.MOV R62, RZ, RZ, -R62 ;  /* 0x000000ffff3ee224 */ /* 0x000fc400078e0a3e */
[----:B------:R-:W-:Y:S01]  /*2790*/  IMAD R6, R6, UR6, RZ ;  /* 0x0000000606067c24 */ /* 0x000fe2000f8e02ff */
[----:B------:R-:W-:Y:S01]  /*27a0*/  LOP3.LUT R5, R4, 0x7e, RZ, 0xc0, !PT ;  /* 0x0000007e04057812 */ /* 0x000fe200078ec0ff */
[--C-:B------:R-:W-:Y:S01]  /*27b0*/  @!P0 IMAD.IADD R70, R70, 0x1, -R7.reuse ;  /* 0x0000000146468824 */ /* 0x100fe200078e0a07 */
[----:B------:R-:W-:Y:S01]  /*27c0*/  ISETP.NE.AND P0, PT, R25, RZ, PT ;  /* 0x000000ff1900720c */ /* 0x000fe20003f05270 */
[--C-:B------:R-:W-:Y:S01]  /*27d0*/  @!P1 IMAD.IADD R64, R64, 0x1, -R7.reuse ;  /* 0x0000000140409824 */ /* 0x100fe200078e0a07 */
[----:B------:R-:W-:Y:S01]  /*27e0*/  LOP3.LUT R25, RZ, R25, RZ, 0x33, !PT ;  /* 0x00000019ff197212 */ /* 0x000fe200078e33ff */
[----:B------:R-:W-:Y:S01]  /*27f0*/  @!P2 IMAD.MOV R60, RZ, RZ, -R60 ;  /* 0x000000ffff3ca224 */ /* 0x000fe200078e0a3c */
[----:B------:R-:W-:Y:S01]  /*2800*/  ISETP.GE.AND P1, PT, R27, RZ, PT ;  /* 0x000000ff1b00720c */ /* 0x000fe20003f26270 */
[--C-:B------:R-:W-:Y:S01]  /*2810*/  @!P3 IMAD.IADD R66, R66, 0x1, -R7.reuse ;  /* 0x000000014242b824 */ /* 0x100fe200078e0a07 */
[----:B------:R-:W-:Y:S01]  /*2820*/  ISETP.GE.AND P3, PT, R29, RZ, PT ;  /* 0x000000ff1d00720c */ /* 0x000fe20003f66270 */
[----:B------:R-:W-:Y:S01]  /*2830*/  @!P5 IMAD.IADD R68, R68, 0x1, -R7 ;  /* 0x000000014444d824 */ /* 0x000fe200078e0a07 */
[----:B------:R-:W-:Y:S01]  /*2840*/  SEL R7, R25, R8, !P0 ;  /* 0x0000000819077207 */ /* 0x000fe20004000000 */
[----:B------:R-:W-:Y:S01]  /*2850*/  @!P4 IMAD.MOV R70, RZ, RZ, -R70 ;  /* 0x000000ffff46c224 */ /* 0x000fe200078e0a46 */
[----:B------:R-:W2:Y:S01]  /*2860*/  LDC.64 R8, c[0x0][0x218] ;  /* 0x00008600ff087b82 */ /* 0x000ea20000000a00 */
[----:B------:R-:W-:Y:S01]  /*2870*/  ISETP.GE.AND P5, PT, R31, RZ, PT ;  /* 0x000000ff1f00720c */ /* 0x000fe20003fa6270 */
[----:B------:R-:W-:Y:S01]  /*2880*/  IMAD R4, R74, 0x40, R5 ;  /* 0x000000404a047824 */ /* 0x000fe200078e0205 */
[----:B------:R-:W-:Y:S01]  /*2890*/  SEL R10, R25, R10, !P0 ;  /* 0x0000000a190a7207 */ /* 0x000fe20004000000 */
[----:B-1----:R-:W-:Y:S01]  /*28a0*/  IMAD R7, R7, R11, RZ ;  /* 0x0000000b07077224 */ /* 0x002fe200078e02ff */
[C---:B------:R-:W-:Y:S01]  /*28b0*/  SEL R12, R25.reuse, R12, !P0 ;  /* 0x0000000c190c7207 */ /* 0x040fe20004000000 */
[----:B0-----:R-:W-:Y:S01]  /*28c0*/  IMAD.WIDE R232, R6, 0x2, RZ ;  /* 0x0000000206e87825 */ /* 0x001fe200078e02ff */
[----:B------:R-:W-:-:S02]  /*28d0*/  SEL R14, R25, R14, !P0 ;  /* 0x0000000e190e7207 */ /* 0x000fc40004000000 */
[----:B------:R-:W-:Y:S02]  /*28e0*/  CS2R R74, SRZ ;  /* 0x00000000004a7805 */ /* 0x000fe4000001ff00 */
[C---:B------:R-:W-:Y:S01]  /*28f0*/  SEL R16, R25.reuse, R16, !P0 ;  /* 0x0000001019107207 */ /* 0x040fe20004000000 */
[----:B------:R-:W-:Y:S01]  /*2900*/  @!P1 IMAD.MOV R64, RZ, RZ, -R64 ;  /* 0x000000ffff409224 */ /* 0x000fe200078e0a40 */
[C---:B------:R-:W-:Y:S01]  /*2910*/  SEL R18, R25.reuse, R18, !P0 ;  /* 0x0000001219127207 */ /* 0x040fe20004000000 */
[----:B------:R-:W-:Y:S01]  /*2920*/  @!P3 IMAD.MOV R66, RZ, RZ, -R66 ;  /* 0x000000ffff42b224 */ /* 0x000fe200078e0a42 */
[C---:B------:R-:W-:Y:S01]  /*2930*/  SEL R20, R25.reuse, R20, !P0 ;  /* 0x0000001419147207 */ /* 0x040fe20004000000 */
[----:B------:R-:W-:Y:S01]  /*2940*/  @!P5 IMAD.MOV R68, RZ, RZ, -R68 ;  /* 0x000000ffff44d224 */ /* 0x000fe200078e0a44 */
[C---:B------:R-:W-:Y:S01]  /*2950*/  SEL R22, R25.reuse, R22, !P0 ;  /* 0x0000001619167207 */ /* 0x040fe20004000000 */
[-C--:B------:R-:W-:Y:S01]  /*2960*/  IMAD R10, R10, R11.reuse, RZ ;  /* 0x0000000b0a0a7224 */ /* 0x080fe200078e02ff */
        /* <DEDUP_REMOVED lines=46> */
[----:B------:R-:W-:Y:S01]  /*2c50*/  SEL R25, R25, R70, !P0 ;  /* 0x0000004619197207 */ /* 0x000fe20004000000 */
[-C--:B------:R-:W-:Y:S01]  /*2c60*/  IMAD R58, R58, R11.reuse, RZ ;  /* 0x0000000b3a3a7224 */ /* 0x080fe200078e02ff */
[CC--:B--2---:R-:W-:Y:S01]  /*2c70*/  LEA R13, P4, R7.reuse, R8.reuse, 0x1 ;  /* 0x00000008070d7211 */ /* 0x0c4fe200078808ff */
[-C--:B------:R-:W-:Y:S01]  /*2c80*/  IMAD R60, R60, R11.reuse, RZ ;  /* 0x0000000b3c3c7224 */ /* 0x080fe200078e02ff */
[-C--:B------:R-:W-:Y:S01]  /*2c90*/  LEA R15, P3, R10, R8.reuse, 0x1 ;  /* 0x000000080a0f7211 */ /* 0x080fe200078608ff */
[----:B------:R-:W-:Y:S01]  /*2ca0*/  IMAD R62, R62, R11, RZ ;  /* 0x0000000b3e3e7224 */ /* 0x000fe200078e02ff */
[----:B------:R-:W-:Y:S01]  /*2cb0*/  LEA.HI.X.SX32 R7, R7, R9, 0x1, P4 ;  /* 0x0000000907077211 */ /* 0x000fe200020f0eff */
[-C--:B------:R-:W-:Y:S01]  /*2cc0*/  IMAD R64, R64, R11.reuse, RZ ;  /* 0x0000000b40407224 */ /* 0x080fe200078e02ff */
[----:B------:R0:W-:Y:S01]  /*2cd0*/  STL [R1+0x404], R13 ;  /* 0x0004040d01007387 */ /* 0x0001e20000100800 */
[----:B------:R-:W-:Y:S01]  /*2ce0*/  IMAD R66, R66, R11, RZ ;  /* 0x0000000b42427224 */ /* 0x000fe200078e02ff */
[----:B------:R-:W-:Y:S01]  /*2cf0*/  LEA.HI.X.SX32 R10, R10, R9, 0x1, P3 ;  /* 0x000000090a0a7211 */ /* 0x000fe200018f0eff */
[-C--:B------:R-:W-:Y:S01]  /*2d00*/  IMAD R68, R68, R11.reuse, RZ ;  /* 0x0000000b44447224 */ /* 0x080fe200078e02ff */
[----:B------:R1:W-:Y:S01]  /*2d10*/  STL [R1+0x3fc], R15 ;  /* 0x0003fc0f01007387 */ /* 0x0003e20000100800 */
[----:B------:R-:W-:Y:S01]  /*2d20*/  IMAD R25, R25, R11, RZ ;  /* 0x0000000b19197224 */ /* 0x000fe200078e02ff */
[----:B------:R-:W-:Y:S01]  /*2d30*/  LEA R11, P2, R12, R8, 0x1 ;  /* 0x000000080c0b7211 */ /* 0x000fe200078408ff */
[----:B------:R-:W-:Y:S01]  /*2d40*/  IMAD R3, R3, UR6, RZ ;  /* 0x0000000603037c24 */ /* 0x000fe2000f8e02ff */
[----:B------:R-:W-:-:S02]  /*2d50*/  LOP3.LUT R5, R5, 0x90, R72, 0x78, !PT ;  /* 0x0000009005057812 */ /* 0x000fc400078e7848 */
[----:B------:R-:W-:Y:S02]  /*2d60*/  CS2R R70, SRZ ;  /* 0x0000000000467805 */ /* 0x000fe4000001ff00 */
[-C--:B0-----:R-:W-:Y:S01]  /*2d70*/  LEA R13, P1, R14, R8.reuse, 0x1 ;  /* 0x000000080e0d7211 */ /* 0x081fe200078208ff */
[----:B------:R0:W-:Y:S01]  /*2d80*/  STL [R1+0x3f4], R11 ;  /* 0x0003f40b01007387 */ /* 0x0001e20000100800 */
[----:B------:R-:W-:Y:S02]  /*2d90*/  LOP3.LUT R6, R4, 0x70, RZ, 0x3c, !PT ;  /* 0x0000007004067812 */ /* 0x000fe400078e3cff */
[----:B------:R-:W-:Y:S02]  /*2da0*/  CS2R R72, SRZ ;  /* 0x0000000000487805 */ /* 0x000fe4000001ff00 */
[----:B-1----:R-:W-:Y:S01]  /*2db0*/  LEA R15, P0, R16, R8, 0x1 ;  /* 0x00000008100f7211 */ /* 0x002fe200078008ff */
[----:B------:R1:W-:Y:S01]  /*2dc0*/  STL [R1+0x3ec], R13 ;  /* 0x0003ec0d01007387 */ /* 0x0003e20000100800 */
[----:B------:R-:W-:-:S03]  /*2dd0*/  LOP3.LUT R6, R5, 0x20, RZ, 0x3c, !PT ;  /* 0x0000002005067812 */ /* 0x000fc600078e3cff */
[----:B------:R-:W-:Y:S01]  /*2de0*/  STL [R1+0x3e0], R15 ;  /* 0x0003e00f01007387 */ /* 0x000fe20000100800 */
[-C--:B0-----:R-:W-:Y:S02]  /*2df0*/  LEA R11, P6, R18, R8.reuse, 0x1 ;  /* 0x00000008120b7211 */ /* 0x081fe400078c08ff */
[----:B-1----:R-:W-:-:S03]  /*2e00*/  LEA R13, P5, R20, R8, 0x1 ;  /* 0x00000008140d7211 */ /* 0x002fc600078a08ff */
[----:B------:R0:W-:Y:S04]  /*2e10*/  STL [R1+0x3d8], R11 ;  /* 0x0003d80b01007387 */ /* 0x0001e80000100800 */
[----:B------:R-:W-:Y:S04]  /*2e20*/  STL [R1+0x3d0], R13 ;  /* 0x0003d00d01007387 */ /* 0x000fe80000100800 */
[----:B------:R1:W-:Y:S01]  /*2e30*/  STL [R1+0x400], R7 ;  /* 0x0004000701007387 */ /* 0x0003e20000100800 */
[----:B0-----:R-:W-:-:S05]  /*2e40*/  LEA R11, P4, R22, R8, 0x1 ;  /* 0x00000008160b7211 */ /* 0x001fca00078808ff */
[----:B------:R0:W-:Y:S01]  /*2e50*/  STL [R1+0x3c4], R11 ;  /* 0x0003c40b01007387 */ /* 0x0001e20000100800 */
[----:B-1----:R-:W-:-:S03]  /*2e60*/  LEA R7, P3, R24, R8, 0x1 ;  /* 0x0000000818077211 */ /* 0x002fc600078608ff */
[----:B------:R1:W-:Y:S04]  /*2e70*/  STL [R1+0x3f8], R10 ;  /* 0x0003f80a01007387 */ /* 0x0003e80000100800 */
[----:B------:R2:W-:Y:S01]  /*2e80*/  STL [R1+0x3bc], R7 ;  /* 0x0003bc0701007387 */ /* 0x0005e20000100800 */
[----:B0-----:R-:W-:Y:S02]  /*2e90*/  LEA.HI.X.SX32 R11, R12, R9, 0x1, P2 ;  /* 0x000000090c0b7211 */ /* 0x001fe400010f0eff */
[----:B-1----:R-:W-:-:S03]  /*2ea0*/  LEA R10, P2, R26, R8, 0x1 ;  /* 0x000000081a0a7211 */ /* 0x002fc600078408ff */
[----:B------:R0:W-:Y:S01]  /*2eb0*/  STL [R1+0x3f0], R11 ;  /* 0x0003f00b01007387 */ /* 0x0001e20000100800 */
[----:B--2---:R-:W-:-:S03]  /*2ec0*/  LEA.HI.X.SX32 R7, R14, R9, 0x1, P1 ;  /* 0x000000090e077211 */ /* 0x004fc600008f0eff */
[----:B------:R1:W-:Y:S04]  /*2ed0*/  STL [R1+0x3b4], R10 ;  /* 0x0003b40a01007387 */ /* 0x0003e80000100800 */
[----:B------:R2:W-:Y:S01]  /*2ee0*/  STL [R1+0x3e8], R7 ;  /* 0x0003e80701007387 */ /* 0x0005e20000100800 */
[----:B0-----:R-:W-:Y:S02]  /*2ef0*/  LEA R11, P1, R28, R8, 0x1 ;  /* 0x000000081c0b7211 */ /* 0x001fe400078208ff */
[----:B-1----:R-:W-:-:S03]  /*2f00*/  LEA.HI.X.SX32 R10, R16, R9, 0x1, P0 ;  /* 0x00000009100a7211 */ /* 0x002fc600000f0eff */
[----:B------:R0:W-:Y:S01]  /*2f10*/  STL [R1+0x3ac], R11 ;  /* 0x0003ac0b01007387 */ /* 0x0001e20000100800 */
[----:B--2---:R-:W-:-:S03]  /*2f20*/  LEA R7, P0, R30, R8, 0x1 ;  /* 0x000000081e077211 */ /* 0x004fc600078008ff */
        /* <DEDUP_REMOVED lines=16> */
[----:B------:R-:W-:Y:S01]  /*3030*/  STL [R1+0x3b8], R11 ;  /* 0x0003b80b01007387 */ /* 0x000fe20000100800 */
[----:B--2---:R-:W-:-:S03]  /*3040*/  LEA.HI.X.SX32 R7, R26, R9, 0x1, P2 ;  /* 0x000000091a077211 */ /* 0x004fc600010f0eff */
[----:B------:R0:W-:Y:S01]  /*3050*/  STL [R1+0x12c], R10 ;  /* 0x00012c0a01007387 */ /* 0x0001e20000100800 */
[CC--:B------:R-:W-:Y:S02]  /*3060*/  LEA R231, P2, R40.reuse, R8.reuse, 0x1 ;  /* 0x0000000828e77211 */ /* 0x0c0fe400078408ff */
[----:B------:R-:W-:Y:S01]  /*3070*/  CS2R R26, SRZ ;  /* 0x00000000001a7805 */ /* 0x000fe2000001ff00 */
[----:B------:R1:W-:Y:S01]  /*3080*/  STL [R1+0x3b0], R7 ;  /* 0x0003b00701007387 */ /* 0x0003e20000100800 */
[-C--:B------:R-:W-:Y:S02]  /*3090*/  LEA.HI.X.SX32 R230, R40, R9.reuse, 0x1, P2 ;  /* 0x0000000928e67211 */ /* 0x080fe400010f0eff */
[----:B------:R-:W-:Y:S02]  /*30a0*/  CS2R R40, SRZ ;  /* 0x0000000000287805 */ /* 0x000fe4000001ff00 */
[----:B------:R-:W-:Y:S02]  /*30b0*/  LEA R247, P2, R54, R8, 0x1 ;  /* 0x0000000836f77211 */ /* 0x000fe400078408ff */
[----:B0-----:R-:W-:-:S02]  /*30c0*/  LEA.HI.X.SX32 R10, R28, R9, 0x1, P1 ;  /* 0x000000091c0a7211 */ /* 0x001fc400008f0eff */
[----:B------:R-:W-:Y:S02]  /*30d0*/  CS2R R28, SRZ ;  /* 0x00000000001c7805 */ /* 0x000fe4000001ff00 */
[-C--:B------:R-:W-:Y:S02]  /*30e0*/  LEA R235, P1, R42, R8.reuse, 0x1 ;  /* 0x000000082aeb7211 */ /* 0x080fe400078208ff */
[-C--:B-1----:R-:W-:Y:S01]  /*30f0*/  LEA.HI.X.SX32 R7, R30, R9.reuse, 0x1, P0 ;  /* 0x000000091e077211 */ /* 0x082fe200000f0eff */
[----:B------:R0:W-:Y:S01]  /*3100*/  STL [R1+0x3a8], R10 ;  /* 0x0003a80a01007387 */ /* 0x0001e20000100800 */
[----:B------:R-:W-:Y:S02]  /*3110*/  LEA.HI.X.SX32 R234, R42, R9, 0x1, P1 ;  /* 0x000000092aea7211 */ /* 0x000fe400008f0eff */
[----:B------:R-:W-:Y:S02]  /*3120*/  CS2R R30, SRZ ;  /* 0x00000000001e7805 */ /* 0x000fe4000001ff00 */
[-C--:B------:R-:W-:Y:S01]  /*3130*/  LEA R237, P0, R44, R8.reuse, 0x1 ;  /* 0x000000082ced7211 */ /* 0x080fe200078008ff */
[----:B------:R1:W-:Y:S01]  /*3140*/  STL [R1+0x3a0], R7 ;  /* 0x0003a00701007387 */ /* 0x0003e20000100800 */
[----:B------:R-:W-:-:S02]  /*3150*/  LEA R249, P1, R56, R8, 0x1 ;  /* 0x0000000838f97211 */ /* 0x000fc400078208ff */
[----:B------:R-:W-:Y:S02]  /*3160*/  CS2R R42, SRZ ;  /* 0x00000000002a7805 */ /* 0x000fe4000001ff00 */
[-C--:B------:R-:W-:Y:S02]  /*3170*/  LEA.HI.X.SX32 R236, R44, R9.reuse, 0x1, P0 ;  /* 0x000000092cec7211 */ /* 0x080fe400000f0eff */
[----:B------:R-:W-:Y:S02]  /*3180*/  CS2R R44, SRZ ;  /* 0x00000000002c7805 */ /* 0x000fe4000001ff00 */
[-C--:B------:R-:W-:Y:S02]  /*3190*/  LEA.HI.X.SX32 R246, R54, R9.reuse, 0x1, P2 ;  /* 0x0000000936f67211 */ /* 0x080fe400010f0eff */
[----:B------:R-:W-:Y:S02]  /*31a0*/  CS2R R54, SRZ ;  /* 0x0000000000367805 */ /* 0x000fe4000001ff00 */
[----:B0-----:R-:W-:-:S02]  /*31b0*/  LEA.HI.X.SX32 R10, R32, R9, 0x1, P6 ;  /* 0x00000009200a7211 */ /* 0x001fc400030f0eff */
[----:B------:R-:W-:Y:S02]  /*31c0*/  CS2R R32, SRZ ;  /* 0x0000000000207805 */ /* 0x000fe4000001ff00 */
[-C--:B------:R-:W-:Y:S02]  /*31d0*/  LEA R239, P6, R46, R8.reuse, 0x1 ;  /* 0x000000082eef7211 */ /* 0x080fe400078c08ff */
[-C--:B-1----:R-:W-:Y:S01]  /*31e0*/  LEA.HI.X.SX32 R7, R34, R9.reuse, 0x1, P5 ;  /* 0x0000000922077211 */ /* 0x082fe200028f0eff */
[----:B------:R0:W-:Y:S01]  /*31f0*/  STL [R1+0x140], R10 ;  /* 0x0001400a01007387 */ /* 0x0001e20000100800 */
[----:B------:R-:W-:Y:S02]  /*3200*/  LEA R241, P5, R48, R8, 0x1 ;  /* 0x0000000830f17211 */ /* 0x000fe400078a08ff */
[----:B------:R-:W-:Y:S02]  /*3210*/  CS2R R34, SRZ ;  /* 0x0000000000227805 */ /* 0x000fe4000001ff00 */
[-C--:B------:R-:W-:Y:S01]  /*3220*/  LEA.HI.X.SX32 R238, R46, R9.reuse, 0x1, P6 ;  /* 0x000000092eee7211 */ /* 0x080fe200030f0eff */
[----:B------:R1:W-:Y:S01]  /*3230*/  STL [R1+0x138], R7 ;  /* 0x0001380701007387 */ /* 0x0003e20000100800 */
[----:B------:R-:W-:-:S02]  /*3240*/  LEA.HI.X.SX32 R240, R48, R9, 0x1, P5 ;  /* 0x0000000930f07211 */ /* 0x000fc400028f0eff */
[----:B------:R-:W-:Y:S02]  /*3250*/  CS2R R46, SRZ ;  /* 0x00000000002e7805 */ /* 0x000fe4000001ff00 */
[-C--:B------:R-:W-:Y:S02]  /*3260*/  LEA.HI.X.SX32 R248, R56, R9.reuse, 0x1, P1 ;  /* 0x0000000938f87211 */ /* 0x080fe400008f0eff */
[----:B------:R-:W-:Y:S02]  /*3270*/  CS2R R48, SRZ ;  /* 0x0000000000307805 */ /* 0x000fe4000001ff00 */
[----:B------:R-:W-:Y:S02]  /*3280*/  LEA R229, P0, R58, R8, 0x1 ;  /* 0x000000083ae57211 */ /* 0x000fe400078008ff */
[----:B------:R-:W-:Y:S02]  /*3290*/  CS2R R56, SRZ ;  /* 0x0000000000387805 */ /* 0x000fe4000001ff00 */
[----:B0-----:R-:W-:-:S02]  /*32a0*/  LEA.HI.X.SX32 R10, R36, R9, 0x1, P4 ;  /* 0x00000009240a7211 */ /* 0x001fc400020f0eff */
[----:B------:R-:W-:Y:S02]  /*32b0*/  CS2R R36, SRZ ;  /* 0x0000000000247805 */ /* 0x000fe4000001ff00 */
[-C--:B------:R-:W-:Y:S02]  /*32c0*/  LEA R243, P4, R50, R8.reuse, 0x1 ;  /* 0x0000000832f37211 */ /* 0x080fe400078808ff */
[-C--:B-1----:R-:W-:Y:S01]  /*32d0*/  LEA.HI.X.SX32 R7, R38, R9.reuse, 0x1, P3 ;  /* 0x0000000926077211 */ /* 0x082fe200018f0eff */
[----:B------:R-:W-:Y:S01]  /*32e0*/  STL [R1+0x130], R10 ;  /* 0x0001300a01007387 */ /* 0x000fe20000100800 */
[----:B------:R-:W-:Y:S02]  /*32f0*/  LEA R245, P3, R52, R8, 0x1 ;  /* 0x0000000834f57211 */ /* 0x000fe400078608ff */
[----:B------:R-:W-:Y:S02]  /*3300*/  CS2R R38, SRZ ;  /* 0x0000000000267805 */ /* 0x000fe4000001ff00 */
[-C--:B------:R-:W-:Y:S01]  /*3310*/  LEA.HI.X.SX32 R242, R50, R9.reuse, 0x1, P4 ;  /* 0x0000000932f27211 */ /* 0x080fe200020f0eff */
[----:B------:R0:W-:Y:S01]  /*3320*/  STL [R1+0x128], R7 ;  /* 0x0001280701007387 */ /* 0x0001e20000100800 */
[----:B------:R-:W-:-:S02]  /*3330*/  LEA.HI.X.SX32 R244, R52, R9, 0x1, P3 ;  /* 0x0000000934f47211 */ /* 0x000fc400018f0eff */
[----:B------:R-:W-:Y:S02]  /*3340*/  CS2R R50, SRZ ;  /* 0x0000000000327805 */ /* 0x000fe4000001ff00 */
[-C--:B------:R-:W-:Y:S01]  /*3350*/  LEA R227, P6, R60, R8.reuse, 0x1 ;  /* 0x000000083ce37211 */ /* 0x080fe200078c08ff */
[----:B------:R1:W-:Y:S01]  /*3360*/  STL.64 [R1+0x430], R230 ;  /* 0x000430e601007387 */ /* 0x0003e20000100a00 */
[-C--:B------:R-:W-:Y:S02]  /*3370*/  LEA R225, P5, R62, R8.reuse, 0x1 ;  /* 0x000000083ee17211 */ /* 0x080fe400078a08ff */
[----:B------:R-:W-:Y:S02]  /*3380*/  CS2R R52, SRZ ;  /* 0x0000000000347805 */ /* 0x000fe4000001ff00 */
[-C--:B------:R-:W-:Y:S01]  /*3390*/  LEA R223, P4, R64, R8.reuse, 0x1 ;  /* 0x0000000840df7211 */ /* 0x080fe200078808ff */
[----:B------:R-:W-:Y:S01]  /*33a0*/  STL [R1], RZ ;  /* 0x000000ff01007387 */ /* 0x000fe20000100800 */
[-C--:B------:R-:W-:Y:S01]  /*33b0*/  LEA R221, P3, R66, R8.reuse, 0x1 ;  /* 0x0000000842dd7211 */ /* 0x080fe200078608ff */
[----:B0-----:R-:W0:Y:S01]  /*33c0*/  LDC R7, c[0x0][0x238] ;  /* 0x00008e00ff077b82 */ /* 0x001e220000000800 */
[-C--:B------:R-:W-:Y:S01]  /*33d0*/  LEA R219, P2, R68, R8.reuse, 0x1 ;  /* 0x0000000844db7211 */ /* 0x080fe200078408ff */
[----:B------:R-:W-:Y:S01]  /*33e0*/  STL [R1+0x4], RZ ;  /* 0x000004ff01007387 */ /* 0x000fe20000100800 */
[----:B------:R-:W-:-:S02]  /*33f0*/  LEA R217, P1, R25, R8, 0x1 ;  /* 0x0000000819d97211 */ /* 0x000fc400078208ff */
[----:B------:R-:W-:Y:S01]  /*3400*/  LOP3.LUT R10, R0, 0x1f, RZ, 0xc0, !PT ;  /* 0x0000001f000a7812 */ /* 0x000fe200078ec0ff */
[----:B------:R-:W-:Y:S01]  /*3410*/  STL [R1+0x8], RZ ;  /* 0x000008ff01007387 */ /* 0x000fe20000100800 */
[C---:B-1----:R-:W-:Y:S01]  /*3420*/  LOP3.LUT R230, R4.reuse, 0x20, RZ, 0x3c, !PT ;  /* 0x0000002004e67812 */ /* 0x042fe200078e3cff */
[----:B------:R-:W1:Y:S01]  /*3430*/  LDC R8, c[0x0][0x23c] ;  /* 0x00008f00ff087b82 */ /* 0x000e620000000800 */
[C---:B------:R-:W-:Y:S01]  /*3440*/  LOP3.LUT R231, R4.reuse, 0x10, RZ, 0x3c, !PT ;  /* 0x0000001004e77812 */ /* 0x040fe200078e3cff */
[----:B------:R-:W-:Y:S01]  /*3450*/  STL [R1+0xc], RZ ;  /* 0x00000cff01007387 */ /* 0x000fe20000100800 */
[----:B------:R-:W-:Y:S01]  /*3460*/  LOP3.LUT R230, R4, 0x40, RZ, 0x3c, !PT ;  /* 0x0000004004e67812 */ /* 0x000fe200078e3cff */
[----:B------:R-:W-:Y:S01]  /*3470*/  IMAD.U32 R0, RZ, RZ, UR7 ;  /* 0x00000007ff007e24 */ /* 0x000fe2000f8e00ff */
[-C--:B------:R-:W-:Y:S01]  /*3480*/  LEA.HI.X.SX32 R228, R58, R9.reuse, 0x1, P0 ;  /* 0x000000093ae47211 */ /* 0x080fe200000f0eff */
[----:B------:R-:W-:Y:S01]  /*3490*/  STL [R1+0x10], RZ ;  /* 0x000010ff01007387 */ /* 0x000fe20000100800 */
[----:B------:R-:W-:-:S02]  /*34a0*/  LEA.HI.X.SX32 R226, R60, R9, 0x1, P6 ;  /* 0x000000093ce27211 */ /* 0x000fc400030f0eff */
[----:B------:R-:W-:Y:S02]  /*34b0*/  CS2R R58, SRZ ;  /* 0x00000000003a7805 */ /* 0x000fe4000001ff00 */
[-C--:B------:R-:W-:Y:S01]  /*34c0*/  LEA.HI.X.SX32 R224, R62, R9.reuse, 0x1, P5 ;  /* 0x000000093ee07211 */ /* 0x080fe200028f0eff */
[----:B------:R-:W-:Y:S01]  /*34d0*/  STL [R1+0x14], RZ ;  /* 0x000014ff01007387 */ /* 0x000fe20000100800 */
[-C--:B------:R-:W-:Y:S02]  /*34e0*/  LEA.HI.X.SX32 R222, R64, R9.reuse, 0x1, P4 ;  /* 0x0000000940de7211 */ /* 0x080fe400020f0eff */
[----:B------:R-:W-:Y:S02]  /*34f0*/  CS2R R60, SRZ ;  /* 0x00000000003c7805 */ /* 0x000fe4000001ff00 */
[-C--:B------:R-:W-:Y:S01]  /*3500*/  LEA.HI.X.SX32 R220, R66, R9.reuse, 0x1, P3 ;  /* 0x0000000942dc7211 */ /* 0x080fe200018f0eff */
[----:B------:R-:W-:Y:S01]  /*3510*/  STL [R1+0x18], RZ ;  /* 0x000018ff01007387 */ /* 0x000fe20000100800 */
[-C--:B------:R-:W-:Y:S01]  /*3520*/  LEA.HI.X.SX32 R218, R68, R9.reuse, 0x1, P2 ;  /* 0x0000000944da7211 */ /* 0x080fe200010f0eff */
[----:B0-----:R-:W-:Y:S01]  /*3530*/  IMAD R11, R7, 0x1c, RZ ;  /* 0x0000001c070b7824 */ /* 0x001fe200078e02ff */
[----:B------:R-:W-:Y:S01]  /*3540*/  LEA.HI.X.SX32 R216, R25, R9, 0x1, P1 ;  /* 0x0000000919d87211 */ /* 0x000fe200008f0eff */
[----:B------:R-:W-:Y:S01]  /*3550*/  STL [R1+0x1c], RZ ;  /* 0x00001cff01007387 */ /* 0x000fe20000100800 */
[C---:B------:R-:W-:Y:S01]  /*3560*/  IMAD R9, R7.reuse, 0x1e, RZ ;  /* 0x0000001e07097824 */ /* 0x040fe200078e02ff */
[----:B------:R-:W-:Y:S01]  /*3570*/  CS2R R24, SRZ ;  /* 0x0000000000187805 */ /* 0x000fe2000001ff00 */
[C---:B------:R-:W-:Y:S01]  /*3580*/  IMAD R12, R7.reuse, 0x1b, RZ ;  /* 0x0000001b070c7824 */ /* 0x040fe200078e02ff */
[----:B------:R-:W-:Y:S01]  /*3590*/  STL [R1+0x20], RZ ;  /* 0x000020ff01007387 */ /* 0x000fe20000100800 */
[C---:B------:R-:W-:Y:S01]  /*35a0*/  IMAD R13, R7.reuse, 0x1a, RZ ;  /* 0x0000001a070d7824 */ /* 0x040fe200078e02ff */
[----:B------:R-:W-:Y:S01]  /*35b0*/  CS2R R62, SRZ ;  /* 0x00000000003e7805 */ /* 0x000fe2000001ff00 */
[----:B-1----:R-:W-:Y:S01]  /*35c0*/  IMAD R10, R10, R8, RZ ;  /* 0x000000080a0a7224 */ /* 0x002fe200078e02ff */
[----:B------:R-:W-:Y:S01]  /*35d0*/  STL [R1+0x24], RZ ;  /* 0x000024ff01007387 */ /* 0x000fe20000100800 */
[C---:B------:R-:W-:Y:S01]  /*35e0*/  IMAD R8, R7.reuse, 0x1f, RZ ;  /* 0x0000001f07087824 */ /* 0x040fe200078e02ff */
[----:B------:R-:W-:Y:S01]  /*35f0*/  CS2R R64, SRZ ;  /* 0x0000000000407805 */ /* 0x000fe2000001ff00 */
[----:B------:R-:W-:Y:S01]  /*3600*/  IMAD R10, R7, 0x1d, RZ ;  /* 0x0000001d070a7824 */ /* 0x000fe200078e02ff */
[----:B------:R-:W-:Y:S01]  /*3610*/  STL [R1+0x28], RZ ;  /* 0x000028ff01007387 */ /* 0x000fe20000100800 */
[----:B------:R-:W-:Y:S01]  /*3620*/  IMAD.WIDE R230, R8, 0x2, R232 ;  /* 0x0000000208e67825 */ /* 0x000fe200078e02e8 */
[----:B------:R-:W-:-:S02]  /*3630*/  CS2R R66, SRZ ;  /* 0x0000000000427805 */ /* 0x000fc4000001ff00 */
[----:B------:R-:W-:Y:S01]  /*3640*/  CS2R R68, SRZ ;  /* 0x0000000000447805 */ /* 0x000fe2000001ff00 */
[----:B------:R-:W-:Y:S01]  /*3650*/  STL [R1+0x2c], RZ ;  /* 0x00002cff01007387 */ /* 0x000fe20000100800 */
[C---:B------:R-:W-:Y:S02]  /*3660*/  IMAD R14, R7.reuse, 0x19, RZ ;  /* 0x00000019070e7824 */ /* 0x040fe400078e02ff */
[C---:B------:R-:W-:Y:S01]  /*3670*/  IMAD R15, R7.reuse, 0x18, RZ ;  /* 0x00000018070f7824 */ /* 0x040fe200078e02ff */
[----:B------:R-:W-:Y:S01]  /*3680*/  STL [R1+0x30], RZ ;  /* 0x000030ff01007387 */ /* 0x000fe20000100800 */
[C---:B------:R-:W-:Y:S02]  /*3690*/  IMAD R16, R7.reuse, 0x17, RZ ;  /* 0x0000001707107824 */ /* 0x040fe400078e02ff */
[C---:B------:R-:W-:Y:S01]  /*36a0*/  IMAD R17, R7.reuse, 0x16, RZ ;  /* 0x0000001607117824 */ /* 0x040fe200078e02ff */
[----:B------:R-:W-:Y:S01]  /*36b0*/  STL [R1+0x34], RZ ;  /* 0x000034ff01007387 */ /* 0x000fe20000100800 */
[----:B------:R-:W-:-:S02]  /*36c0*/  IMAD R18, R7, 0x15, RZ ;  /* 0x0000001507127824 */ /* 0x000fc400078e02ff */
[C---:B------:R-:W-:Y:S01]  /*36d0*/  IMAD R19, R7.reuse, 0x14, RZ ;  /* 0x0000001407137824 */ /* 0x040fe200078e02ff */
[----:B------:R-:W-:Y:S01]  /*36e0*/  STL [R1+0x38], RZ ;  /* 0x000038ff01007387 */ /* 0x000fe20000100800 */
[C---:B------:R-:W-:Y:S02]  /*36f0*/  IMAD R20, R7.reuse, 0x13, RZ ;  /* 0x0000001307147824 */ /* 0x040fe400078e02ff */
[C---:B------:R-:W-:Y:S01]  /*3700*/  IMAD R21, R7.reuse, 0x12, RZ ;  /* 0x0000001207157824 */ /* 0x040fe200078e02ff */
[----:B------:R-:W-:Y:S01]  /*3710*/  STL [R1+0x3c], RZ ;  /* 0x00003cff01007387 */ /* 0x000fe20000100800 */
[C---:B------:R-:W-:Y:S02]  /*3720*/  IMAD R22, R7.reuse, 0x11, RZ ;  /* 0x0000001107167824 */ /* 0x040fe400078e02ff */
[C---:B------:R-:W-:Y:S01]  /*3730*/  IMAD.SHL.U32 R23, R7.reuse, 0x10, RZ ;  /* 0x0000001007177824 */ /* 0x040fe200078e00ff */
[----:B------:R-:W-:Y:S01]  /*3740*/  STL [R1+0x40], RZ ;  /* 0x000040ff01007387 */ /* 0x000fe20000100800 */
[----:B------:R-:W-:-:S02]  /*3750*/  IMAD R251, R7, 0xf, RZ ;  /* 0x0000000f07fb7824 */ /* 0x000fc400078e02ff */
[----:B------:R-:W-:Y:S01]  /*3760*/  IMAD R252, R7, 0xe, RZ ;  /* 0x0000000e07fc7824 */ /* 0x000fe200078e02ff */
[----:B------:R-:W-:Y:S04]  /*3770*/  STL [R1+0x44], RZ ;  /* 0x000044ff01007387 */ /* 0x000fe80000100800 */
        /* <DEDUP_REMOVED lines=46> */
[----:B------:R0:W-:Y:S04]  /*3a60*/  STL [R1+0x398], R2 ;  /* 0x0003980201007387 */ /* 0x0001e80000100800 */
[----:B------:R-:W-:Y:S01]  /*3a70*/  STL.64 [R1+0x110], R232 ;  /* 0x000110e801007387 */ /* 0x000fe20000100a00 */
[----:B0-----:R-:W-:-:S02]  /*3a80*/  LOP3.LUT R2, R4, 0x30, RZ, 0x3c, !PT ;  /* 0x0000003004027812 */ /* 0x001fc400078e3cff */
[C---:B------:R-:W-:Y:S02]  /*3a90*/  LOP3.LUT R2, R4.reuse, 0x50, RZ, 0x3c, !PT ;  /* 0x0000005004027812 */ /* 0x040fe400078e3cff */
[----:B------:R-:W-:Y:S01]  /*3aa0*/  LOP3.LUT R2, R4, 0x60, RZ, 0x3c, !PT ;  /* 0x0000006004027812 */ /* 0x000fe200078e3cff */
[----:B------:R-:W-:-:S05]  /*3ab0*/  IMAD.WIDE R2, R3, 0x2, RZ ;  /* 0x0000000203027825 */ /* 0x000fca00078e02ff */
[----:B------:R-:W-:Y:S04]  /*3ac0*/  STL.64 [R1+0x108], R2 ;  /* 0x0001080201007387 */ /* 0x000fe80000100a00 */
[----:B------:R0:W-:Y:S02]  /*3ad0*/  STL.64 [R1+0x330], R230 ;  /* 0x000330e601007387 */ /* 0x0001e40000100a00 */
[----:B0-----:R-:W-:-:S05]  /*3ae0*/  IMAD.WIDE R230, R8, 0x2, R2 ;  /* 0x0000000208e67825 */ /* 0x001fca00078e0202 */
[----:B------:R0:W-:Y:S02]  /*3af0*/  STL.64 [R1+0x328], R230 ;  /* 0x000328e601007387 */ /* 0x0001e40000100a00 */
[----:B0-----:R-:W-:-:S04]  /*3b00*/  IMAD.WIDE R230, R9, 0x2, R232 ;  /* 0x0000000209e67825 */ /* 0x001fc800078e02e8 */
[----:B------:R-:W-:Y:S01]  /*3b10*/  IMAD.WIDE R8, R9, 0x2, R2 ;  /* 0x0000000209087825 */ /* 0x000fe200078e0202 */
[----:B------:R0:W-:Y:S04]  /*3b20*/  STL.64 [R1+0x320], R230 ;  /* 0x000320e601007387 */ /* 0x0001e80000100a00 */
[----:B0-----:R0:W5:Y:S01]  /*3b30*/  LDL.LU.64 R230, [R1+0x430] ;  /* 0x0004300001e67983 */ /* 0x0011620000300a00 */
[----:B------:R-:W-:-:S03]  /*3b40*/  IMAD R6, R7, 0xd, RZ ;  /* 0x0000000d07067824 */ /* 0x000fc600078e02ff */
[----:B------:R1:W-:Y:S02]  /*3b50*/  STL.64 [R1+0x318], R8 ;  /* 0x0003180801007387 */ /* 0x0003e40000100a00 */
[----:B-1----:R-:W-:-:S05]  /*3b60*/  IMAD.WIDE R8, R10, 0x2, R232 ;  /* 0x000000020a087825 */ /* 0x002fca00078e02e8 */
[----:B------:R1:W-:Y:S02]  /*3b70*/  STL.64 [R1+0x310], R8 ;  /* 0x0003100801007387 */ /* 0x0003e40000100a00 */
[----:B-1----:R-:W-:-:S05]  /*3b80*/  IMAD.WIDE R8, R10, 0x2, R2 ;  /* 0x000000020a087825 */ /* 0x002fca00078e0202 */
[----:B------:R1:W-:Y:S02]  /*3b90*/  STL.64 [R1+0x308], R8 ;  /* 0x0003080801007387 */ /* 0x0003e40000100a00 */
[----:B-1----:R-:W-:-:S04]  /*3ba0*/  IMAD.WIDE R8, R11, 0x2, R232 ;  /* 0x000000020b087825 */ /* 0x002fc800078e02e8 */
[----:B------:R-:W-:Y:S01]  /*3bb0*/  IMAD.WIDE R10, R11, 0x2, R2 ;  /* 0x000000020b0a7825 */ /* 0x000fe200078e0202 */
[----:B------:R1:W-:Y:S04]  /*3bc0*/  STL.64 [R1+0x300], R8 ;  /* 0x0003000801007387 */ /* 0x0003e80000100a00 */
[----:B------:R2:W-:Y:S01]  /*3bd0*/  STL.64 [R1+0x2f8], R10 ;  /* 0x0002f80a01007387 */ /* 0x0005e20000100a00 */
[----:B-1----:R-:W-:-:S04]  /*3be0*/  IMAD.WIDE R8, R12, 0x2, R232 ;  /* 0x000000020c087825 */ /* 0x002fc800078e02e8 */
[----:B--2---:R-:W-:Y:S01]  /*3bf0*/  IMAD.WIDE R10, R12, 0x2, R2 ;  /* 0x000000020c0a7825 */ /* 0x004fe200078e0202 */
[----:B------:R1:W-:Y:S04]  /*3c00*/  STL.64 [R1+0x2f0], R8 ;  /* 0x0002f00801007387 */ /* 0x0003e80000100a00 */
[----:B------:R2:W-:Y:S01]  /*3c10*/  STL.64 [R1+0x2e8], R10 ;  /* 0x0002e80a01007387 */ /* 0x0005e20000100a00 */
[----:B-1----:R-:W-:-:S04]  /*3c20*/  IMAD.WIDE R8, R13, 0x2, R232 ;  /* 0x000000020d087825 */ /* 0x002fc800078e02e8 */
[--C-:B--2---:R-:W-:Y:S01]  /*3c30*/  IMAD.WIDE R10, R13, 0x2, R2.reuse ;  /* 0x000000020d0a7825 */ /* 0x104fe200078e0202 */
[----:B------:R1:W-:Y:S03]  /*3c40*/  STL.64 [R1+0x2e0], R8 ;  /* 0x0002e00801007387 */ /* 0x0003e60000100a00 */
[C---:B------:R-:W-:Y:S01]  /*3c50*/  IMAD.WIDE R12, R14.reuse, 0x2, R2 ;  /* 0x000000020e0c7825 */ /* 0x040fe200078e0202 */
[----:B------:R2:W-:Y:S03]  /*3c60*/  STL.64 [R1+0x2d8], R10 ;  /* 0x0002d80a01007387 */ /* 0x0005e60000100a00 */
[----:B-1----:R-:W-:-:S04]  /*3c70*/  IMAD.WIDE R8, R14, 0x2, R232 ;  /* 0x000000020e087825 */ /* 0x002fc800078e02e8 */
[C---:B--2---:R-:W-:Y:S01]  /*3c80*/  IMAD.WIDE R10, R15.reuse, 0x2, R232 ;  /* 0x000000020f0a7825 */ /* 0x044fe200078e02e8 */
[----:B------:R1:W-:Y:S04]  /*3c90*/  STL.64 [R1+0x2d0], R8 ;  /* 0x0002d00801007387 */ /* 0x0003e80000100a00 */
[----:B------:R2:W-:Y:S04]  /*3ca0*/  STL.64 [R1+0x2c8], R12 ;  /* 0x0002c80c01007387 */ /* 0x0005e80000100a00 */
[----:B------:R3:W-:Y:S01]  /*3cb0*/  STL.64 [R1+0x2c0], R10 ;  /* 0x0002c00a01007387 */ /* 0x0007e20000100a00 */
[----:B-1----:R-:W-:-:S04]  /*3cc0*/  IMAD.WIDE R8, R15, 0x2, R2 ;  /* 0x000000020f087825 */ /* 0x002fc800078e0202 */
[C---:B--2---:R-:W-:Y:S01]  /*3cd0*/  IMAD.WIDE R12, R16.reuse, 0x2, R232 ;  /* 0x00000002100c7825 */ /* 0x044fe200078e02e8 */
[----:B------:R1:W-:Y:S03]  /*3ce0*/  STL.64 [R1+0x2b8], R8 ;  /* 0x0002b80801007387 */ /* 0x0003e60000100a00 */
[----:B---3--:R-:W-:Y:S01]  /*3cf0*/  IMAD.WIDE R10, R16, 0x2, R2 ;  /* 0x00000002100a7825 */ /* 0x008fe200078e0202 */
[----:B------:R2:W-:Y:S04]  /*3d00*/  STL.64 [R1+0x2b0], R12 ;  /* 0x0002b00c01007387 */ /* 0x0005e80000100a00 */
[----:B------:R3:W-:Y:S01]  /*3d10*/  STL.64 [R1+0x2a8], R10 ;  /* 0x0002a80a01007387 */ /* 0x0007e20000100a00 */
[----:B-1----:R-:W-:-:S04]  /*3d20*/  IMAD.WIDE R8, R17, 0x2, R232 ;  /* 0x0000000211087825 */ /* 0x002fc800078e02e8 */
[----:B--2---:R-:W-:Y:S01]  /*3d30*/  IMAD.WIDE R12, R17, 0x2, R2 ;  /* 0x00000002110c7825 */ /* 0x004fe200078e0202 */
[----:B------:R1:W-:Y:S03]  /*3d40*/  STL.64 [R1+0x2a0], R8 ;  /* 0x0002a00801007387 */ /* 0x0003e60000100a00 */
[C---:B---3--:R-:W-:Y:S01]  /*3d50*/  IMAD.WIDE R10, R18.reuse, 0x2, R232 ;  /* 0x00000002120a7825 */ /* 0x048fe200078e02e8 */
        /* <DEDUP_REMOVED lines=29> */
[----:B---3--:R-:W-:-:S05]  /*3f30*/  IMAD.WIDE R10, R252, 0x2, R232 ;  /* 0x00000002fc0a7825 */ /* 0x008fca00078e02e8 */
[----:B------:R2:W-:Y:S01]  /*3f40*/  STL.64 [R1+0x220], R10 ;  /* 0x0002200a01007387 */ /* 0x0005e20000100a00 */
[----:B-1----:R-:W-:-:S03]  /*3f50*/  IMAD R8, R7, 0xc, RZ ;  /* 0x0000000c07087824 */ /* 0x002fc600078e02ff */
[----:B------:R1:W-:Y:S01]  /*3f60*/  STL.64 [R1+0x218], R12 ;  /* 0x0002180c01007387 */ /* 0x0003e20000100a00 */
[----:B------:R-:W-:Y:S02]  /*3f70*/  IMAD.SHL.U32 R9, R7, 0x4, RZ ;  /* 0x0000000407097824 */ /* 0x000fe400078e00ff */
[----:B--2---:R-:W-:-:S04]  /*3f80*/  IMAD.WIDE R10, R6, 0x2, R232 ;  /* 0x00000002060a7825 */ /* 0x004fc800078e02e8 */
[----:B-1----:R-:W-:Y:S01]  /*3f90*/  IMAD.WIDE R12, R6, 0x2, R2 ;  /* 0x00000002060c7825 */ /* 0x002fe200078e0202 */
[----:B------:R1:W-:Y:S03]  /*3fa0*/  STL.64 [R1+0x210], R10 ;  /* 0x0002100a01007387 */ /* 0x0003e60000100a00 */
[----:B------:R-:W-:Y:S01]  /*3fb0*/  IMAD R6, R7, 0xb, RZ ;  /* 0x0000000b07067824 */ /* 0x000fe200078e02ff */
[----:B------:R2:W-:Y:S01]  /*3fc0*/  STL.64 [R1+0x208], R12 ;  /* 0x0002080c01007387 */ /* 0x0005e20000100a00 */
[----:B-1----:R-:W-:-:S04]  /*3fd0*/  IMAD.WIDE R10, R8, 0x2, R232 ;  /* 0x00000002080a7825 */ /* 0x002fc800078e02e8 */
[----:B--2---:R-:W-:Y:S01]  /*3fe0*/  IMAD.WIDE R12, R8, 0x2, R2 ;  /* 0x00000002080c7825 */ /* 0x004fe200078e0202 */
        /* <DEDUP_REMOVED lines=11> */
[----:B------:R-:W-:Y:S01]  /*40a0*/  IMAD.SHL.U32 R8, R7, 0x8, RZ ;  /* 0x0000000807087824 */ /* 0x000fe200078e00ff */
        /* <DEDUP_REMOVED lines=28> */
[----:B------:R1:W-:Y:S04]  /*4270*/  STL.64 [R1+0x180], R10 ;  /* 0x0001800a01007387 */ /* 0x0003e80000100a00 */
[----:B------:R2:W-:Y:S01]  /*4280*/  STL.64 [R1+0x178], R12 ;  /* 0x0001780c01007387 */ /* 0x0005e20000100a00 */
[----:B-1----:R-:W-:-:S04]  /*4290*/  IMAD.WIDE R10, R8, 0x2, R232 ;  /* 0x00000002080a7825 */ /* 0x002fc800078e02e8 */
[----:B------:R-:W-:Y:S01]  /*42a0*/  IMAD.WIDE R8, R8, 0x2, R2 ;  /* 0x0000000208087825 */ /* 0x000fe200078e0202 */
[----:B------:R1:W-:Y:S03]  /*42b0*/  STL.64 [R1+0x170], R10 ;  /* 0x0001700a01007387 */ /* 0x0003e60000100a00 */
[C---:B--2---:R-:W-:Y:S01]  /*42c0*/  IMAD.WIDE R12, R6.reuse, 0x2, R232 ;  /* 0x00000002060c7825 */ /* 0x044fe200078e02e8 */
[----:B------:R2:W-:Y:S04]  /*42d0*/  STL.64 [R1+0x168], R8 ;  /* 0x0001680801007387 */ /* 0x0005e80000100a00 */
[----:B------:R0:W-:Y:S01]  /*42e0*/  STL.64 [R1+0x160], R12 ;  /* 0x0001600c01007387 */ /* 0x0001e20000100a00 */
[----:B-1----:R-:W-:-:S04]  /*42f0*/  IMAD.WIDE R10, R6, 0x2, R2 ;  /* 0x00000002060a7825 */ /* 0x002fc800078e0202 */
[C---:B--2---:R-:W-:Y:S02]  /*4300*/  IMAD.WIDE R8, R7.reuse, 0x2, R232 ;  /* 0x0000000207087825 */ /* 0x044fe400078e02e8 */
[----:B------:R0:W5:Y:S01]  /*4310*/  LDL.LU.64 R232, [R1+0x428] ;  /* 0x0004280001e87983 */ /* 0x0001620000300a00 */
[----:B------:R-:W-:Y:S01]  /*4320*/  UMOV UR6, UR4 ;  /* 0x0000000400067c82 */ /* 0x000fe20008000000 */
[----:B------:R-:W-:Y:S01]  /*4330*/  IMAD.WIDE R6, R7, 0x2, R2 ;  /* 0x0000000207067825 */ /* 0x000fe200078e0202 */
[----:B------:R-:W-:Y:S01]  /*4340*/  UMOV UR7, 0x80000020 ;  /* 0x8000002000077882 */ /* 0x000fe20000000000 */
[----:B------:R0:W-:Y:S02]  /*4350*/  STL.64 [R1+0x158], R10 ;  /* 0x0001580a01007387 */ /* 0x0001e40000100a00 */
[----:B------:R-:W-:Y:S02]  /*4360*/  IMAD.U32 R2, RZ, RZ, UR18 ;  /* 0x00000012ff027e24 */ /* 0x000fe4000f8e00ff */
[----:B------:R0:W-:Y:S01]  /*4370*/  STL.64 [R1+0x150], R8 ;  /* 0x0001500801007387 */ /* 0x0001e20000100a00 */
[----:B------:R-:W-:-:S03]  /*4380*/  IMAD.U32 R3, RZ, RZ, UR19 ;  /* 0x00000013ff037e24 */ /* 0x000fc6000f8e00ff */
[----:B------:R0:W-:Y:S04]  /*4390*/  STL.64 [R1+0x148], R6 ;  /* 0x0001480601007387 */ /* 0x0001e80000100a00 */
.L_x_1:
[----:B0-----:R-:W2:Y:S04]  /*43a0*/  LDL.64 R10, [R1+0x108] ;  /* 0x00010800010a7983 */ /* 0x001ea80000100a00 */
[----:B------:R-:W-:Y:S04]  /*43b0*/  STL [R1+0x5a8], R129 ;  /* 0x0005a88101007387 */ /* 0x000fe80000100800 */
        /* <DEDUP_REMOVED lines=22> */
[----:B------:R0:W-:Y:S04]  /*4520*/  STL.64 [R1+0x548], R86 ;  /* 0x0005485601007387 */ /* 0x0001e80000100a00 */
[----:B0-----:R-:W3:Y:S04]  /*4530*/  LDL.64 R86, [R1+0x150] ;  /* 0x0001500001567983 */ /* 0x001ee80000100a00 */
[----:B------:R0:W-:Y:S04]  /*4540*/  STL.64 [R1+0x540], R84 ;  /* 0x0005405401007387 */ /* 0x0001e80000100a00 */
[----:B0-----:R-:W4:Y:S04]  /*4550*/  LDL.64 R84, [R1+0x148] ;  /* 0x0001480001547983 */ /* 0x001f280000100a00 */
[----:B------:R0:W-:Y:S04]  /*4560*/  STL.64 [R1+0x538], R82 ;  /* 0x0005385201007387 */ /* 0x0001e80000100a00 */
[----:B0-----:R-:W3:Y:S01]  /*4570*/  LDL.64 R82, [R1+0x110] ;  /* 0x0001100001527983 */ /* 0x001ee20000100a00 */
[----:B------:R-:W-:-:S03]  /*4580*/  ISETP.GT.AND P2, PT, R0, RZ, PT ;  /* 0x000000ff0000720c */ /* 0x000fc60003f44270 */
[----:B------:R-:W-:Y:S04]  /*4590*/  STL.64 [R1+0x530], R80 ;  /* 0x0005305001007387 */ /* 0x000fe80000100a00 */
[----:B------:R-:W-:Y:S04]  /*45a0*/  STL.64 [R1+0x528], R78 ;  /* 0x0005284e01007387 */ /* 0x000fe80000100a00 */
[----:B------:R-:W-:Y:S04]  /*45b0*/  STL.64 [R1+0x520], R76 ;  /* 0x0005204c01007387 */ /* 0x000fe80000100a00 */
[----:B------:R-:W-:Y:S04]  /*45c0*/  STL.64 [R1+0x518], R74 ;  /* 0x0005184a01007387 */ /* 0x000fe80000100a00 */
[----:B------:R-:W-:Y:S04]  /*45d0*/  STL.64 [R1+0x510], R72 ;  /* 0x0005104801007387 */ /* 0x000fe80000100a00 */
[----:B------:R0:W-:Y:S04]  /*45e0*/  STL.64 [R1+0x508], R70 ;  /* 0x0005084601007387 */ /* 0x0001e80000100a00 */
[----:B------:R-:W-:Y:S04]  /*45f0*/  STL.64 [R1+0x500], R68 ;  /* 0x0005004401007387 */ /* 0x000fe80000100a00 */
[----:B------:R-:W-:Y:S04]  /*4600*/  STL.64 [R1+0x4f8], R66 ;  /* 0x0004f84201007387 */ /* 0x000fe80000100a00 */
[----:B------:R-:W-:Y:S01]  /*4610*/  STL.64 [R1+0x4f0], R64 ;  /* 0x0004f04001007387 */ /* 0x000fe20000100a00 */
[----:B--2---:R-:W-:-:S03]  /*4620*/  IADD3 R6, P1, R10, R2, RZ ;  /* 0x000000020a067210 */ /* 0x004fc60007f3e0ff */
[----:B------:R-:W-:Y:S01]  /*4630*/  STL.64 [R1+0x4e8], R62 ;  /* 0x0004e83e01007387 */ /* 0x000fe20000100a00 */
[----:B---3--:R-:W-:-:S03]  /*4640*/  IADD3 R8, P0, R82, R2, RZ ;  /* 0x0000000252087210 */ /* 0x008fc60007f1e0ff */
[----:B------:R-:W-:Y:S01]  /*4650*/  STL.64 [R1+0x4e0], R60 ;  /* 0x0004e03c01007387 */ /* 0x000fe20000100a00 */
[--C-:B------:R-:W-:Y:S01]  /*4660*/  IMAD.X R7, R11, 0x1, R3.reuse, P1 ;  /* 0x000000010b077824 */ /* 0x100fe200008e0603 */
[----:B------:R-:W-:Y:S01]  /*4670*/  PRMT R18, RZ, 0x7610, R18 ;  /* 0x00007610ff127816 */ /* 0x000fe20000000012 */
[----:B0-----:R-:W0:Y:S01]  /*4680*/  LDC R70, c[0x0][0x23c] ;  /* 0x00008f00ff467b82 */ /* 0x001e220000000800 */
[----:B------:R-:W-:Y:S04]  /*4690*/  STL.64 [R1+0x4d8], R58 ;  /* 0x0004d83a01007387 */ /* 0x000fe80000100a00 */
        /* <DEDUP_REMOVED lines=17> */
[----:B-----5:R-:W-:Y:S04]  /*47b0*/  STL [R1+0x448], R250 ;  /* 0x000448fa01007387 */ /* 0x020fe80000100800 */
[----:B-----5:R1:W-:Y:S04]  /*47c0*/  STL.64 [R1+0x428], R232 ;  /* 0x000428e801007387 */ /* 0x0203e80000100a00 */
[----:B------:R-:W2:Y:S01]  /*47d0*/  LDL.64 R10, [R1+0x158] ;  /* 0x00015800010a7983 */ /* 0x000ea20000100a00 */
[----:B------:R-:W-:Y:S01]  /*47e0*/  IMAD.X R9, R83, 0x1, R3, P0 ;  /* 0x0000000153097824 */ /* 0x000fe200000e0603 */
[----:B------:R-:W-:-:S02]  /*47f0*/  ISETP.GT.AND P3, PT, R0, 0x1, PT ;  /* 0x000000010000780c */ /* 0x000fc40003f64270 */
[----:B------:R-:W3:Y:S01]  /*4800*/  LDL.64 R82, [R1+0x160] ;  /* 0x0001600001527983 */ /* 0x000ee20000100a00 */
[----:B------:R-:W-:-:S03]  /*4810*/  PRMT R19, RZ, 0x7610, R19 ;  /* 0x00007610ff137816 */ /* 0x000fc60000000013 */
[----:B------:R-:W3:Y:S04]  /*4820*/  LDL.64 R80, [R1+0x168] ;  /* 0x0001680001507983 */ /* 0x000ee80000100a00 */
[----:B------:R-:W3:Y:S04]  /*4830*/  LDL.64 R78, [R1+0x170] ;  /* 0x00017000014e7983 */ /* 0x000ee80000100a00 */
[----:B------:R4:W3:Y:S01]  /*4840*/  @P2 LDG.E.U16 R18, desc[UR14][R6.64] ;  /* 0x0000000e06122981 */ /* 0x0008e2000c1e1500 */
[----:B------:R-:W-:-:S03]  /*4850*/  PRMT R22, RZ, 0x7610, R22 ;  /* 0x00007610ff167816 */ /* 0x000fc60000000016 */
[----:B------:R0:W3:Y:S01]  /*4860*/  @P2 LDG.E.U16 R19, desc[UR14][R8.64] ;  /* 0x0000000e08132981 */ /* 0x0000e2000c1e1500 */
[----:B------:R-:W-:Y:S02]  /*4870*/  PRMT R23, RZ, 0x7610, R23 ;  /* 0x00007610ff177816 */ /* 0x000fe40000000017 */
[----:B------:R-:W-:Y:S01]  /*4880*/  PRMT R77, RZ, 0x7610, R77 ;  /* 0x00007610ff4d7816 */ /* 0x000fe2000000004d */
[----:B-1----:R-:W3:Y:S01]  /*4890*/  LDL.64 R232, [R1+0x308] ;  /* 0x0003080001e87983 */ /* 0x002ee20000100a00 */
[----:B----4-:R-:W-:-:S05]  /*48a0*/  IADD3 R6, P1, R84, R2, RZ ;  /* 0x0000000254067210 */ /* 0x010fca0007f3e0ff */
[--C-:B------:R-:W-:Y:S01]  /*48b0*/  IMAD.X R7, R85, 0x1, R3.reuse, P1 ;  /* 0x0000000155077824 */ /* 0x100fe200008e0603 */
[-C--:B0-----:R-:W-:Y:S01]  /*48c0*/  IADD3 R8, P0, R86, R2.reuse, RZ ;  /* 0x0000000256087210 */ /* 0x081fe20007f1e0ff */
[----:B------:R-:W4:Y:S04]  /*48d0*/  LDL.64 R84, [R1+0x1e0] ;  /* 0x0001e00001547983 */ /* 0x000f280000100a00 */
[----:B------:R2:W4:Y:S01]  /*48e0*/  @P3 LDG.E.U16 R22, desc[UR14][R6.64] ;  /* 0x0000000e06163981 */ /* 0x000522000c1e1500 */
[----:B------:R-:W-:Y:S01]  /*48f0*/  IMAD.X R9, R87, 0x1, R3, P0 ;  /* 0x0000000157097824 */ /* 0x000fe200000e0603 */
[----:B------:R-:W-:Y:S02]  /*4900*/  ISETP.GT.AND P2, PT, R0, 0x2, PT ;  /* 0x000000020000780c */ /* 0x000fe40003f44270 */
[----:B------:R-:W-:Y:S01]  /*4910*/  PRMT R76, RZ, 0x7610, R76 ;  /* 0x00007610ff4c7816 */ /* 0x000fe2000000004c */
[----:B------:R-:W4:Y:S04]  /*4920*/  LDL.64 R86, [R1+0x228] ;  /* 0x0002280001567983 */ /* 0x000f280000100a00 */
[----:B------:R3:W4:Y:S01]  /*4930*/  @P3 LDG.E.U16 R23, desc[UR14][R8.64] ;  /* 0x0000000e08173981 */ /* 0x000722000c1e1500 */
[----:B--2---:R-:W-:-:S05]  /*4940*/  IADD3 R6, P1, R10, R2, RZ ;  /* 0x000000020a067210 */ /* 0x004fca0007f3e0ff */
[----:B------:R-:W-:Y:S02]  /*4950*/  IMAD.X R7, R11, 0x1, R3, P1 ;  /* 0x000000010b077824 */ /* 0x000fe400008e0603 */
[----:B------:R-:W2:Y:S01]  /*4960*/  LDL.64 R10, [R1+0x178] ;  /* 0x00017800010a7983 */ /* 0x000ea20000100a00 */
[----:B---3--:R-:W-:-:S03]  /*4970*/  IADD3 R8, P0, R82, R2, RZ ;  /* 0x0000000252087210 */ /* 0x008fc60007f1e0ff */
[----:B------:R0:W3:Y:S02]  /*4980*/  @P2 LDG.E.U16 R77, desc[UR14][R6.64] ;  /* 0x0000000e064d2981 */ /* 0x0000e4000c1e1500 */
[----:B------:R-:W-:Y:S02]  /*4990*/  IMAD.X R9, R83, 0x1, R3, P0 ;  /* 0x0000000153097824 */ /* 0x000fe400000e0603 */
[----:B------:R-:W4:Y:S04]  /*49a0*/  LDL.64 R82, [R1+0x180] ;  /* 0x0001800001527983 */ /* 0x000f280000100a00 */
[----:B------:R1:W3:Y:S01]  /*49b0*/  @P2 LDG.E.U16 R76, desc[UR14][R8.64] ;  /* 0x0000000e084c2981 */ /* 0x0002e2000c1e1500 */
[----:B0-----:R-:W-:-:S05]  /*49c0*/  IADD3 R6, P1, R80, R2, RZ ;  /* 0x0000000250067210 */ /* 0x001fca0007f3e0ff */
[----:B------:R-:W-:Y:S02]  /*49d0*/  IMAD.X R7, R81, 0x1, R3, P1 ;  /* 0x0000000151077824 */ /* 0x000fe400008e0603 */
[----:B------:R-:W3:Y:S01]  /*49e0*/  LDL.64 R80, [R1+0x188] ;  /* 0x0001880001507983 */ /* 0x000ee20000100a00 */
[----:B-1----:R-:W-:-:S05]  /*49f0*/  IADD3 R8, P0, R78, R2, RZ ;  /* 0x000000024e087210 */ /* 0x002fca0007f1e0ff */
[----:B------:R-:W-:Y:S02]  /*4a00*/  IMAD.X R9, R79, 0x1, R3, P0 ;  /* 0x000000014f097824 */ /* 0x000fe400000e0603 */
[----:B------:R-:W3:Y:S01]  /*4a10*/  LDL.64 R78, [R1+0x190] ;  /* 0x00019000014e7983 */ /* 0x000ee20000100a00 */
[----:B------:R-:W-:Y:S02]  /*4a20*/  ISETP.GT.AND P3, PT, R0, 0x3, PT ;  /* 0x000000030000780c */ /* 0x000fe40003f64270 */
[----:B------:R-:W-:Y:S02]  /*4a30*/  PRMT R73, RZ, 0x7610, R73 ;  /* 0x00007610ff497816 */ /* 0x000fe40000000049 */
[----:B------:R-:W-:-:S09]  /*4a40*/  PRMT R69, RZ, 0x7610, R69 ;  /* 0x00007610ff457816 */ /* 0x000fd20000000045 */
[----:B------:R2:W3:Y:S01]  /*4a50*/  @P3 LDG.E.U16 R73, desc[UR14][R6.64] ;  /* 0x0000000e06493981 */ /* 0x0004e2000c1e1500 */
[----:B------:R-:W-:-:S03]  /*4a60*/  ISETP.GT.AND P2, PT, R0, 0x4, PT ;  /* 0x000000040000780c */ /* 0x000fc60003f44270 */
[----:B------:R4:W3:Y:S01]  /*4a70*/  @P3 LDG.E.U16 R69, desc[UR14][R8.64] ;  /* 0x0000000e08453981 */ /* 0x0008e2000c1e1500 */
[----:B------:R-:W-:Y:S02]  /*4a80*/  PRMT R62, RZ, 0x7610, R62 ;  /* 0x00007610ff3e7816 */ /* 0x000fe4000000003e */
[----:B------:R-:W-:Y:S02]  /*4a90*/  PRMT R61, RZ, 0x7610, R61 ;  /* 0x00007610ff3d7816 */ /* 0x000fe4000000003d */
[----:B--2---:R-:W-:-:S05]  /*4aa0*/  IADD3 R6, P1, R10, R2, RZ ;  /* 0x000000020a067210 */ /* 0x004fca0007f3e0ff */
[----:B------:R-:W-:Y:S02]  /*4ab0*/  IMAD.X R7, R11, 0x1, R3, P1 ;  /* 0x000000010b077824 */ /* 0x000fe400008e0603 */
[----:B------:R-:W2:Y:S01]  /*4ac0*/  LDL.64 R10, [R1+0x198] ;  /* 0x00019800010a7983 */ /* 0x000ea20000100a00 */
[----:B----4-:R-:W-:-:S03]  /*4ad0*/  IADD3 R8, P0, R82, R2, RZ ;  /* 0x0000000252087210 */ /* 0x010fc60007f1e0ff */
[----:B------:R3:W4:Y:S02]  /*4ae0*/  @P2 LDG.E.U16 R62, desc[UR14][R6.64] ;  /* 0x0000000e063e2981 */ /* 0x000724000c1e1500 */
[----:B------:R-:W-:Y:S02]  /*4af0*/  IMAD.X R9, R83, 0x1, R3, P0 ;  /* 0x0000000153097824 */ /* 0x000fe400000e0603 */
[----:B------:R-:W4:Y:S04]  /*4b00*/  LDL.64 R82, [R1+0x1a0] ;  /* 0x0001a00001527983 */ /* 0x000f280000100a00 */
[----:B------:R0:W4:Y:S01]  /*4b10*/  @P2 LDG.E.U16 R61, desc[UR14][R8.64] ;  /* 0x0000000e083d2981 */ /* 0x000122000c1e1500 */
[----:B---3--:R-:W-:-:S05]  /*4b20*/  IADD3 R6, P1, R80, R2, RZ ;  /* 0x0000000250067210 */ /* 0x008fca0007f3e0ff */
[----:B------:R-:W-:Y:S02]  /*4b30*/  IMAD.X R7, R81, 0x1, R3, P1 ;  /* 0x0000000151077824 */ /* 0x000fe400008e0603 */
[----:B------:R-:W3:Y:S01]  /*4b40*/  LDL.64 R80, [R1+0x1a8] ;  /* 0x0001a80001507983 */ /* 0x000ee20000100a00 */
[----:B0-----:R-:W-:-:S05]  /*4b50*/  IADD3 R8, P0, R78, R2, RZ ;  /* 0x000000024e087210 */ /* 0x001fca0007f1e0ff */
        /* <DEDUP_REMOVED lines=46> */
[C---:B------:R-:W-:Y:S02]  /*4e40*/  ISETP.GT.AND P3, PT, R0.reuse, 0x9, PT ;  /* 0x000000090000780c */ /* 0x040fe40003f64270 */
[----:B------:R-:W-:Y:S02]  /*4e50*/  PRMT R20, RZ, 0x7610, R20 ;  /* 0x00007610ff147816 */ /* 0x000fe40000000014 */
[----:B------:R-:W-:Y:S02]  /*4e60*/  ISETP.GT.AND P2, PT, R0, 0xa, PT ;  /* 0x0000000a0000780c */ /* 0x000fe40003f44270 */
[----:B------:R-:W-:-:S07]  /*4e70*/  PRMT R75, RZ, 0x7610, R75 ;  /* 0x00007610ff4b7816 */ /* 0x000fce000000004b */
[----:B------:R-:W3:Y:S01]  /*4e80*/  @P3 LDG.E.U16 R20, desc[UR14][R6.64] ;  /* 0x0000000e06143981 */ /* 0x000ee2000c1e1500 */
[----:B------:R-:W-:-:S06]  /*4e90*/  PRMT R21, RZ, 0x7610, R21 ;  /* 0x00007610ff157816 */ /* 0x000fcc0000000015 */
[----:B------:R0:W3:Y:S01]  /*4ea0*/  @P3 LDG.E.U16 R21, desc[UR14][R8.64] ;  /* 0x0000000e08153981 */ /* 0x0000e2000c1e1500 */
[----:B------:R-:W-:Y:S02]  /*4eb0*/  PRMT R72, RZ, 0x7610, R72 ;  /* 0x00007610ff487816 */ /* 0x000fe40000000048 */
[----:B0-----:R-:W-:Y:S02]  /*4ec0*/  IADD3 R8, P0, R84, R2, RZ ;  /* 0x0000000254087210 */ /* 0x001fe40007f1e0ff */
[----:B------:R-:W-:-:S03]  /*4ed0*/  ISETP.GT.AND P3, PT, R0, 0xb, PT ;  /* 0x0000000b0000780c */ /* 0x000fc60003f64270 */
[----:B------:R-:W-:Y:S01]  /*4ee0*/  IMAD.X R9, R85, 0x1, R3, P0 ;  /* 0x0000000155097824 */ /* 0x000fe200000e0603 */
[----:B------:R-:W-:Y:S01]  /*4ef0*/  PRMT R68, RZ, 0x7610, R68 ;  /* 0x00007610ff447816 */ /* 0x000fe20000000044 */
[----:B------:R-:W3:Y:S04]  /*4f00*/  LDL.64 R84, [R1+0x218] ;  /* 0x0002180001547983 */ /* 0x000ee80000100a00 */
[----:B------:R-:W3:Y:S01]  /*4f10*/  @P2 LDG.E.U16 R72, desc[UR14][R8.64] ;  /* 0x0000000e08482981 */ /* 0x000ee2000c1e1500 */
[----:B--2---:R-:W-:-:S05]  /*4f20*/  IADD3 R6, P1, R10, R2, RZ ;  /* 0x000000020a067210 */ /* 0x004fca0007f3e0ff */
[----:B------:R-:W-:Y:S02]  /*4f30*/  IMAD.X R7, R11, 0x1, R3, P1 ;  /* 0x000000010b077824 */ /* 0x000fe400008e0603 */
[----:B------:R-:W2:Y:S04]  /*4f40*/  LDL.64 R10, [R1+0x200] ;  /* 0x00020000010a7983 */ /* 0x000ea80000100a00 */
[----:B------:R4:W2:Y:S02]  /*4f50*/  @P2 LDG.E.U16 R75, desc[UR14][R6.64] ;  /* 0x0000000e064b2981 */ /* 0x0008a4000c1e1500 */
[----:B----4-:R-:W-:-:S05]  /*4f60*/  IADD3 R6, P1, R82, R2, RZ ;  /* 0x0000000252067210 */ /* 0x010fca0007f3e0ff */
[----:B------:R-:W-:Y:S02]  /*4f70*/  IMAD.X R7, R83, 0x1, R3, P1 ;  /* 0x0000000153077824 */ /* 0x000fe400008e0603 */
[----:B------:R-:W4:Y:S01]  /*4f80*/  LDL.64 R82, [R1+0x208] ;  /* 0x0002080001527983 */ /* 0x000f220000100a00 */
[----:B---3--:R-:W-:-:S03]  /*4f90*/  IADD3 R8, P0, R80, R2, RZ ;  /* 0x0000000250087210 */ /* 0x008fc60007f1e0ff */
[----:B------:R0:W3:Y:S02]  /*4fa0*/  @P3 LDG.E.U16 R68, desc[UR14][R6.64] ;  /* 0x0000000e06443981 */ /* 0x0000e4000c1e1500 */
[----:B------:R-:W-:Y:S02]  /*4fb0*/  IMAD.X R9, R81, 0x1, R3, P0 ;  /* 0x0000000151097824 */ /* 0x000fe400000e0603 */
[----:B------:R-:W3:Y:S01]  /*4fc0*/  LDL.64 R80, [R1+0x210] ;  /* 0x0002100001507983 */ /* 0x000ee20000100a00 */
[----:B0-----:R-:W-:-:S05]  /*4fd0*/  IADD3 R6, P1, R78, R2, RZ ;  /* 0x000000024e067210 */ /* 0x001fca0007f3e0ff */
[----:B------:R-:W-:Y:S02]  /*4fe0*/  IMAD.X R7, R79, 0x1, R3, P1 ;  /* 0x000000014f077824 */ /* 0x000fe400008e0603 */
[----:B------:R-:W3:Y:S01]  /*4ff0*/  LDL.64 R78, [R1+0x220] ;  /* 0x00022000014e7983 */ /* 0x000ee20000100a00 */
[----:B------:R-:W-:Y:S02]  /*5000*/  ISETP.GT.AND P2, PT, R0, 0xc, PT ;  /* 0x0000000c0000780c */ /* 0x000fe40003f44270 */
[----:B------:R-:W-:Y:S02]  /*5010*/  PRMT R60, RZ, 0x7610, R60 ;  /* 0x00007610ff3c7816 */ /* 0x000fe4000000003c */
[----:B------:R-:W-:-:S06]  /*5020*/  PRMT R67, RZ, 0x7610, R67 ;  /* 0x00007610ff437816 */ /* 0x000fcc0000000043 */
[----:B------:R2:W3:Y:S04]  /*5030*/  @P3 LDG.E.U16 R67, desc[UR14][R8.64] ;  /* 0x0000000e08433981 */ /* 0x0004e8000c1e1500 */
[----:B------:R4:W3:Y:S01]  /*5040*/  @P2 LDG.E.U16 R60, desc[UR14][R6.64] ;  /* 0x0000000e063c2981 */ /* 0x0008e2000c1e1500 */
[----:B------:R-:W-:Y:S02]  /*5050*/  ISETP.GT.AND P3, PT, R0, 0xd, PT ;  /* 0x0000000d0000780c */ /* 0x000fe40003f64270 */
[----:B------:R-:W-:Y:S02]  /*5060*/  PRMT R52, RZ, 0x7610, R52 ;  /* 0x00007610ff347816 */ /* 0x000fe40000000034 */
[----:B--2---:R-:W-:-:S05]  /*5070*/  IADD3 R8, P0, R10, R2, RZ ;  /* 0x000000020a087210 */ /* 0x004fca0007f1e0ff */
[----:B------:R-:W-:Y:S01]  /*5080*/  IMAD.X R9, R11, 0x1, R3, P0 ;  /* 0x000000010b097824 */ /* 0x000fe200000e0603 */
[----:B----4-:R-:W-:-:S05]  /*5090*/  IADD3 R6, P1, R82, R2, RZ ;  /* 0x0000000252067210 */ /* 0x010fca0007f3e0ff */
[----:B------:R-:W-:Y:S02]  /*50a0*/  IMAD.X R7, R83, 0x1, R3, P1 ;  /* 0x0000000153077824 */ /* 0x000fe400008e0603 */
[----:B------:R-:W2:Y:S01]  /*50b0*/  LDL.64 R82, [R1+0x230] ;  /* 0x0002300001527983 */ /* 0x000ea20000100a00 */
[----:B---3--:R-:W-:-:S03]  /*50c0*/  IADD3 R10, P0, R80, R2, RZ ;  /* 0x00000002500a7210 */ /* 0x008fc60007f1e0ff */
[----:B------:R0:W3:Y:S02]  /*50d0*/  @P3 LDG.E.U16 R52, desc[UR14][R6.64] ;  /* 0x0000000e06343981 */ /* 0x0000e4000c1e1500 */
[----:B------:R-:W-:Y:S02]  /*50e0*/  IMAD.X R11, R81, 0x1, R3, P0 ;  /* 0x00000001510b7824 */ /* 0x000fe400000e0603 */
[----:B------:R-:W4:Y:S01]  /*50f0*/  LDL.64 R80, [R1+0x238] ;  /* 0x0002380001507983 */ /* 0x000f220000100a00 */
[----:B0-----:R-:W-:-:S05]  /*5100*/  IADD3 R6, P0, R78, R2, RZ ;  /* 0x000000024e067210 */ /* 0x001fca0007f1e0ff */
[----:B------:R-:W-:Y:S02]  /*5110*/  IMAD.X R7, R79, 0x1, R3, P0 ;  /* 0x000000014f077824 */ /* 0x000fe400000e0603 */
[----:B------:R-:W3:Y:S01]  /*5120*/  LDL.64 R78, [R1+0x240] ;  /* 0x00024000014e7983 */ /* 0x000ee20000100a00 */
[----:B------:R-:W-:-:S06]  /*5130*/  PRMT R59, RZ, 0x7610, R59 ;  /* 0x00007610ff3b7816 */ /* 0x000fcc000000003b */
[----:B------:R0:W3:Y:S01]  /*5140*/  @P2 LDG.E.U16 R59, desc[UR14][R8.64] ;  /* 0x0000000e083b2981 */ /* 0x0000e2000c1e1500 */
[----:B------:R-:W-:Y:S02]  /*5150*/  ISETP.GT.AND P2, PT, R0, 0xe, PT ;  /* 0x0000000e0000780c */ /* 0x000fe40003f44270 */
[----:B------:R-:W-:Y:S02]  /*5160*/  PRMT R44, RZ, 0x7610, R44 ;  /* 0x00007610ff2c7816 */ /* 0x000fe4000000002c */
[----:B------:R-:W-:Y:S02]  /*5170*/  PRMT R43, RZ, 0x7610, R43 ;  /* 0x00007610ff2b7816 */ /* 0x000fe4000000002b */
[----:B0-----:R-:W-:Y:S02]  /*5180*/  IADD3 R8, P1, R84, R2, RZ ;  /* 0x0000000254087210 */ /* 0x001fe40007f3e0ff */
[----:B------:R-:W-:-:S05]  /*5190*/  PRMT R51, RZ, 0x7610, R51 ;  /* 0x00007610ff337816 */ /* 0x000fca0000000033 */
[----:B------:R-:W3:Y:S01]  /*51a0*/  @P2 LDG.E.U16 R43, desc[UR14][R6.64] ;  /* 0x0000000e062b2981 */ /* 0x000ee2000c1e1500 */
[----:B------:R-:W-:-:S03]  /*51b0*/  IMAD.X R9, R85, 0x1, R3, P1 ;  /* 0x0000000155097824 */ /* 0x000fc600008e0603 */
[----:B------:R-:W3:Y:S04]  /*51c0*/  LDL.64 R84, [R1+0x248] ;  /* 0x0002480001547983 */ /* 0x000ee80000100a00 */
[----:B------:R-:W3:Y:S04]  /*51d0*/  @P2 LDG.E.U16 R44, desc[UR14][R8.64] ;  /* 0x0000000e082c2981 */ /* 0x000ee8000c1e1500 */
[----:B------:R0:W3:Y:S01]  /*51e0*/  @P3 LDG.E.U16 R51, desc[UR14][R10.64] ;  /* 0x0000000e0a333981 */ /* 0x0000e2000c1e1500 */
[----:B------:R-:W-:Y:S02]  /*51f0*/  ISETP.GT.AND P3, PT, R0, 0xf, PT ;  /* 0x0000000f0000780c */ /* 0x000fe40003f64270 */
[----:B0-----:R-:W-:-:S05]  /*5200*/  IADD3 R10, P1, R86, R2, RZ ;  /* 0x00000002560a7210 */ /* 0x001fca0007f3e0ff */
[----:B------:R-:W-:Y:S01]  /*5210*/  IMAD.X R11, R87, 0x1, R3, P1 ;  /* 0x00000001570b7824 */ /* 0x000fe200008e0603 */
[----:B------:R-:W-:Y:S01]  /*5220*/  PRMT R35, RZ, 0x7610, R35 ;  /* 0x00007610ff237816 */ /* 0x000fe20000000023 */
[----:B------:R-:W3:Y:S01]  /*5230*/  LDL.64 R86, [R1+0x310] ;  /* 0x0003100001567983 */ /* 0x000ee20000100a00 */
[----:B--2---:R-:W-:-:S05]  /*5240*/  IADD3 R6, P2, R82, R2, RZ ;  /* 0x0000000252067210 */ /* 0x004fca0007f5e0ff */
[----:B------:R-:W-:Y:S02]  /*5250*/  IMAD.X R7, R83, 0x1, R3, P2 ;  /* 0x0000000153077824 */ /* 0x000fe400010e0603 */
[----:B------:R-:W2:Y:S01]  /*5260*/  LDL.64 R82, [R1+0x250] ;  /* 0x0002500001527983 */ /* 0x000ea20000100a00 */
[----:B----4-:R-:W-:-:S03]  /*5270*/  IADD3 R8, P1, R80, R2, RZ ;  /* 0x0000000250087210 */ /* 0x010fc60007f3e0ff */
[----:B------:R3:W4:Y:S02]  /*5280*/  @P3 LDG.E.U16 R35, desc[UR14][R6.64] ;  /* 0x0000000e06233981 */ /* 0x000724000c1e1500 */
[----:B------:R-:W-:Y:S02]  /*5290*/  IMAD.X R9, R81, 0x1, R3, P1 ;  /* 0x0000000151097824 */ /* 0x000fe400008e0603 */
[----:B------:R-:W4:Y:S01]  /*52a0*/  LDL.64 R80, [R1+0x258] ;  /* 0x0002580001507983 */ /* 0x000f220000100a00 */
[----:B---3--:R-:W-:-:S05]  /*52b0*/  IADD3 R6, P2, R78, R2, RZ ;  /* 0x000000024e067210 */ /* 0x008fca0007f5e0ff */
[----:B------:R-:W-:Y:S02]  /*52c0*/  IMAD.X R7, R79, 0x1, R3, P2 ;  /* 0x000000014f077824 */ /* 0x000fe400010e0603 */
[----:B------:R-:W3:Y:S01]  /*52d0*/  LDL.64 R78, [R1+0x260] ;  /* 0x00026000014e7983 */ /* 0x000ee20000100a00 */
[----:B------:R-:W-:Y:S02]  /*52e0*/  PRMT R36, RZ, 0x7610, R36 ;  /* 0x00007610ff247816 */ /* 0x000fe40000000024 */
[----:B------:R-:W-:-:S04]  /*52f0*/  ISETP.GT.AND P0, PT, R0, 0x10, PT ;  /* 0x000000100000780c */ /* 0x000fc80003f04270 */
[----:B------:R0:W3:Y:S01]  /*5300*/  @P3 LDG.E.U16 R36, desc[UR14][R10.64] ;  /* 0x0000000e0a243981 */ /* 0x0000e2000c1e1500 */
[----:B------:R-:W-:Y:S02]  /*5310*/  PRMT R13, RZ, 0x7610, R13 ;  /* 0x00007610ff0d7816 */ /* 0x000fe4000000000d */
[----:B------:R-:W-:-:S06]  /*5320*/  PRMT R12, RZ, 0x7610, R12 ;  /* 0x00007610ff0c7816 */ /* 0x000fcc000000000c */
[----:B------:R2:W3:Y:S01]  /*5330*/  @P0 LDG.E.U16 R13, desc[UR14][R8.64] ;  /* 0x0000000e080d0981 */ /* 0x0004e2000c1e1500 */
[----:B0-----:R-:W-:-:S03]  /*5340*/  IADD3 R10, P1, R84, R2, RZ ;  /* 0x00000002540a7210 */ /* 0x001fc60007f3e0ff */
[----:B------:R4:W3:Y:S02]  /*5350*/  @P0 LDG.E.U16 R12, desc[UR14][R6.64] ;  /* 0x0000000e060c0981 */ /* 0x0008e4000c1e1500 */
[----:B------:R-:W-:Y:S02]  /*5360*/  IMAD.X R11, R85, 0x1, R3, P1 ;  /* 0x00000001550b7824 */ /* 0x000fe400008e0603 */
[----:B------:R-:W3:Y:S01]  /*5370*/  LDL.64 R84, [R1+0x268] ;  /* 0x0002680001547983 */ /* 0x000ee20000100a00 */
[----:B------:R-:W-:Y:S02]  /*5380*/  ISETP.GT.AND P1, PT, R0, 0x12, PT ;  /* 0x000000120000780c */ /* 0x000fe40003f24270 */
[----:B------:R-:W-:Y:S02]  /*5390*/  PRMT R71, RZ, 0x7610, R71 ;  /* 0x00007610ff477816 */ /* 0x000fe40000000047 */
[----:B--2---:R-:W-:-:S05]  /*53a0*/  IADD3 R8, P0, R82, R2, RZ ;  /* 0x0000000252087210 */ /* 0x004fca0007f1e0ff */
[----:B------:R-:W-:Y:S02]  /*53b0*/  IMAD.X R9, R83, 0x1, R3, P0 ;  /* 0x0000000153097824 */ /* 0x000fe400000e0603 */
[----:B------:R-:W2:Y:S01]  /*53c0*/  LDL.64 R82, [R1+0x270] ;  /* 0x0002700001527983 */ /* 0x000ea20000100a00 */
[----:B----4-:R-:W-:-:S05]  /*53d0*/  IADD3 R6, P0, R80, R2, RZ ;  /* 0x0000000250067210 */ /* 0x010fca0007f1e0ff */
[----:B------:R-:W-:Y:S02]  /*53e0*/  IMAD.X R7, R81, 0x1, R3, P0 ;  /* 0x0000000151077824 */ /* 0x000fe400000e0603 */
[----:B------:R-:W4:Y:S04]  /*53f0*/  LDL.64 R80, [R1+0x278] ;  /* 0x0002780001507983 */ /* 0x000f280000100a00 */
[----:B------:R3:W4:Y:S02]  /*5400*/  @P1 LDG.E.U16 R71, desc[UR14][R6.64] ;  /* 0x0000000e06471981 */ /* 0x000724000c1e1500 */
[----:B---3--:R-:W-:-:S05]  /*5410*/  IADD3 R6, P0, R78, R2, RZ ;  /* 0x000000024e067210 */ /* 0x008fca0007f1e0ff */
[----:B------:R-:W-:Y:S02]  /*5420*/  IMAD.X R7, R79, 0x1, R3, P0 ;  /* 0x000000014f077824 */ /* 0x000fe400000e0603 */
[----:B------:R-:W3:Y:S01]  /*5430*/  LDL.64 R78, [R1+0x280] ;  /* 0x00028000014e7983 */ /* 0x000ee20000100a00 */
[----:B------:R-:W-:-:S06]  /*5440*/  PRMT R74, RZ, 0x7610, R74 ;  /* 0x00007610ff4a7816 */ /* 0x000fcc000000004a */
[----:B------:R0:W3:Y:S01]  /*5450*/  @P1 LDG.E.U16 R74, desc[UR14][R6.64] ;  /* 0x0000000e064a1981 */ /* 0x0000e2000c1e1500 */
[----:B------:R-:W-:Y:S02]  /*5460*/  ISETP.GT.AND P1, PT, R0, 0x13, PT ;  /* 0x000000130000780c */ /* 0x000fe40003f24270 */
[----:B------:R-:W-:Y:S02]  /*5470*/  PRMT R56, RZ, 0x7610, R56 ;  /* 0x00007610ff387816 */ /* 0x000fe40000000038 */
[----:B0-----:R-:W-:-:S05]  /*5480*/  IADD3 R6, P0, R84, R2, RZ ;  /* 0x0000000254067210 */ /* 0x001fca0007f1e0ff */
[----:B------:R-:W-:Y:S02]  /*5490*/  IMAD.X R7, R85, 0x1, R3, P0 ;  /* 0x0000000155077824 */ /* 0x000fe400000e0603 */
[----:B------:R-:W3:Y:S04]  /*54a0*/  LDL.64 R84, [R1+0x288] ;  /* 0x0002880001547983 */ /* 0x000ee80000100a00 */
[----:B------:R2:W3:Y:S01]  /*54b0*/  @P1 LDG.E.U16 R56, desc[UR14][R6.64] ;  /* 0x0000000e06381981 */ /* 0x0004e2000c1e1500 */
[----:B------:R-:W-:Y:S02]  /*54c0*/  PRMT R66, RZ, 0x7610, R66 ;  /* 0x00007610ff427816 */ /* 0x000fe40000000042 */
[----:B------:R-:W-:Y:S02]  /*54d0*/  PRMT R48, RZ, 0x7610, R48 ;  /* 0x00007610ff307816 */ /* 0x000fe40000000030 */
[----:B--2---:R-:W-:-:S05]  /*54e0*/  IADD3 R6, P0, R82, R2, RZ ;  /* 0x0000000252067210 */ /* 0x004fca0007f1e0ff */
[----:B------:R-:W-:Y:S02]  /*54f0*/  IMAD.X R7, R83, 0x1, R3, P0 ;  /* 0x0000000153077824 */ /* 0x000fe400000e0603 */
[----:B------:R-:W2:Y:S04]  /*5500*/  LDL.64 R82, [R1+0x290] ;  /* 0x0002900001527983 */ /* 0x000ea80000100a00 */
[----:B------:R4:W2:Y:S01]  /*5510*/  @P1 LDG.E.U16 R66, desc[UR14][R6.64] ;  /* 0x0000000e06421981 */ /* 0x0008a2000c1e1500 */
[----:B------:R-:W-:Y:S02]  /*5520*/  ISETP.GT.AND P1, PT, R0, 0x14, PT ;  /* 0x000000140000780c */ /* 0x000fe40003f24270 */
        /* <DEDUP_REMOVED lines=36> */
[----:B------:R-:W3:Y:S01]  /*5770*/  @P1 LDG.E.U16 R34, desc[UR14][R6.64] ;  /* 0x0000000e06221981 */ /* 0x000ee2000c1e1500 */
[----:B------:R-:W-:Y:S02]  /*5780*/  ISETP.GT.AND P3, PT, R0, 0x11, PT ;  /* 0x000000110000780c */ /* 0x000fe40003f64270 */
[----:B------:R-:W-:Y:S02]  /*5790*/  PRMT R33, RZ, 0x7610, R33 ;  /* 0x00007610ff217816 */ /* 0x000fe40000000021 */
[----:B------:R-:W-:-:S09]  /*57a0*/  PRMT R17, RZ, 0x7610, R17 ;  /* 0x00007610ff117816 */ /* 0x000fd20000000011 */
[----:B------:R0:W3:Y:S02]  /*57b0*/  @P3 LDG.E.U16 R17, desc[UR14][R8.64] ;  /* 0x0000000e08113981 */ /* 0x0000e4000c1e1500 */
[----:B0-----:R-:W-:Y:S02]  /*57c0*/  PRMT R8, RZ, 0x7610, R8 ;  /* 0x00007610ff087816 */ /* 0x001fe40000000008 */
        /* <DEDUP_REMOVED lines=12> */
[----:B------:R-:W-:Y:S02]  /*5890*/  PRMT R9, RZ, 0x7610, R9 ;  /* 0x00007610ff097816 */ /* 0x000fe40000000009 */
[----:B------:R-:W-:-:S04]  /*58a0*/  PRMT R16, RZ, 0x7610, R16 ;  /* 0x00007610ff107816 */ /* 0x000fc80000000010 */
[----:B------:R0:W3:Y:S01]  /*58b0*/  @P1 LDG.E.U16 R9, desc[UR14][R6.64] ;  /* 0x0000000e06091981 */ /* 0x0000e2000c1e1500 */
[----:B------:R-:W-:-:S03]  /*58c0*/  ISETP.GT.AND P1, PT, R0, 0x19, PT ;  /* 0x000000190000780c */ /* 0x000fc60003f24270 */
[----:B------:R1:W3:Y:S01]  /*58d0*/  @P3 LDG.E.U16 R16, desc[UR14][R10.64] ;  /* 0x0000000e0a103981 */ /* 0x0002e2000c1e1500 */
[----:B0-----:R-:W-:Y:S02]  /*58e0*/  IADD3 R6, P0, R84, R2, RZ ;  /* 0x0000000254067210 */ /* 0x001fe40007f1e0ff */
[----:B-1----:R-:W-:-:S03]  /*58f0*/  PRMT R10, RZ, 0x7610, R10 ;  /* 0x00007610ff0a7816 */ /* 0x002fc6000000000a */
        /* <DEDUP_REMOVED lines=44> */
[----:B------:R-:W-:-:S05]  /*5bc0*/  IMAD.X R7, R233, 0x1, R3, P0 ;  /* 0x00000001e9077824 */ /* 0x000fca00000e0603 */
[----:B------:R0:W3:Y:S01]  /*5bd0*/  @P1 LDG.E.U16 R49, desc[UR14][R6.64] ;  /* 0x0000000e06311981 */ /* 0x0000e2000c1e1500 */
[----:B------:R-:W-:Y:S02]  /*5be0*/  PRMT R47, RZ, 0x7610, R47 ;  /* 0x00007610ff2f7816 */ /* 0x000fe4000000002f */
[----:B0-----:R-:W-:-:S05]  /*5bf0*/  IADD3 R6, P0, R86, R2, RZ ;  /* 0x0000000256067210 */ /* 0x001fca0007f1e0ff */
[----:B------:R-:W-:-:S05]  /*5c00*/  IMAD.X R7, R87, 0x1, R3, P0 ;  /* 0x0000000157077824 */ /* 0x000fca00000e0603 */
[----:B------:R0:W3:Y:S01]  /*5c10*/  @P1 LDG.E.U16 R47, desc[UR14][R6.64] ;  /* 0x0000000e062f1981 */ /* 0x0000e2000c1e1500 */
[----:B------:R-:W-:Y:S02]  /*5c20*/  ISETP.GT.AND P1, PT, R0, 0x1e, PT ;  /* 0x0000001e0000780c */ /* 0x000fe40003f24270 */
[----:B------:R-:W-:Y:S02]  /*5c30*/  PRMT R41, RZ, 0x7610, R41 ;  /* 0x00007610ff297816 */ /* 0x000fe40000000029 */
[----:B0-----:R-:W-:-:S05]  /*5c40*/  IADD3 R6, P0, R84, R2, RZ ;  /* 0x0000000254067210 */ /* 0x001fca0007f1e0ff */
[----:B------:R-:W-:-:S05]  /*5c50*/  IMAD.X R7, R85, 0x1, R3, P0 ;  /* 0x0000000155077824 */ /* 0x000fca00000e0603 */
[----:B------:R2:W3:Y:S01]  /*5c60*/  @P1 LDG.E.U16 R41, desc[UR14][R6.64] ;  /* 0x0000000e06291981 */ /* 0x0004e2000c1e1500 */
[----:B------:R-:W-:Y:S01]  /*5c70*/  PRMT R39, RZ, 0x7610, R39 ;  /* 0x00007610ff277816 */ /* 0x000fe20000000027 */
[----:B------:R-:W0:Y:S01]  /*5c80*/  S2R R64, SR_TID.X ;  /* 0x0000000000407919 */ /* 0x000e220000002100 */
[----:B------:R-:W-:Y:S02]  /*5c90*/  PRMT R32, RZ, 0x7610, R32 ;  /* 0x00007610ff207816 */ /* 0x000fe40000000020 */
[----:B------:R-:W-:Y:S01]  /*5ca0*/  PRMT R30, RZ, 0x7610, R30 ;  /* 0x00007610ff1e7816 */ /* 0x000fe2000000001e */
[----:B------:R1:W-:Y:S01]  /*5cb0*/  STL.64 [R1+0x430], R2 ;  /* 0x0004300201007387 */ /* 0x0003e20000100a00 */
[----:B------:R-:W-:Y:S02]  /*5cc0*/  PRMT R29, RZ, 0x7610, R29 ;  /* 0x00007610ff1d7816 */ /* 0x000fe4000000001d */
[----:B------:R-:W-:Y:S02]  /*5cd0*/  PRMT R137, RZ, 0x7610, R137 ;  /* 0x00007610ff897816 */ /* 0x000fe40000000089 */
[----:B0-----:R-:W-:-:S04]  /*5ce0*/  LOP3.LUT R64, R64, 0x1f, RZ, 0xc0, !PT ;  /* 0x0000001f40407812 */ /* 0x001fc800078ec0ff */
[C---:B------:R-:W-:Y:S01]  /*5cf0*/  ISETP.GE.AND P2, PT, R64.reuse, R0, PT ;  /* 0x000000004000720c */ /* 0x040fe20003f46270 */
[----:B------:R-:W-:Y:S02]  /*5d00*/  IMAD R70, R64, R70, RZ ;  /* 0x0000004640467224 */ /* 0x000fe400078e02ff */
[----:B------:R-:W-:Y:S02]  /*5d10*/  IMAD.MOV.U32 R232, RZ, RZ, R223 ;  /* 0x000000ffffe87224 */ /* 0x000fe400078e00df */
[----:B------:R-:W-:Y:S01]  /*5d20*/  IMAD.MOV.U32 R233, RZ, RZ, R222 ;  /* 0x000000ffffe97224 */ /* 0x000fe200078e00de */
[----:B------:R-:W-:Y:S02]  /*5d30*/  LOP3.LUT R64, R4, 0x10, RZ, 0x3c, !PT ;  /* 0x0000001004407812 */ /* 0x000fe400078e3cff */
[----:B--2---:R-:W-:-:S05]  /*5d40*/  IADD3 R6, P0, R82, R2, RZ ;  /* 0x0000000252067210 */ /* 0x004fca0007f1e0ff */
[----:B------:R-:W-:-:S05]  /*5d50*/  IMAD.X R7, R83, 0x1, R3, P0 ;  /* 0x0000000153077824 */ /* 0x000fca00000e0603 */
[----:B------:R4:W2:Y:S01]  /*5d60*/  @P1 LDG.E.U16 R39, desc[UR14][R6.64] ;  /* 0x0000000e06271981 */ /* 0x0008a2000c1e1500 */
[----:B------:R-:W-:Y:S02]  /*5d70*/  ISETP.GT.AND P1, PT, R0, 0x1f, PT ;  /* 0x0000001f0000780c */ /* 0x000fe40003f24270 */
[----:B----4-:R-:W-:-:S05]  /*5d80*/  IADD3 R6, P0, R80, R2, RZ ;  /* 0x0000000250067210 */ /* 0x010fca0007f1e0ff */
[----:B------:R-:W-:-:S06]  /*5d90*/  IMAD.X R7, R81, 0x1, R3, P0 ;  /* 0x0000000151077824 */ /* 0x000fcc00000e0603 */
[----:B------:R3:W4:Y:S02]  /*5da0*/  @P1 LDG.E.U16 R32, desc[UR14][R6.64] ;  /* 0x0000000e06201981 */ /* 0x000724000c1e1500 */
[----:B---3--:R-:W-:-:S05]  /*5db0*/  IADD3 R6, P0, R78, R2, RZ ;  /* 0x000000024e067210 */ /* 0x008fca0007f1e0ff */
[----:B------:R-:W-:-:S05]  /*5dc0*/  IMAD.X R7, R79, 0x1, R3, P0 ;  /* 0x000000014f077824 */ /* 0x000fca00000e0603 */
[----:B------:R0:W3:Y:S01]  /*5dd0*/  @P1 LDG.E.U16 R30, desc[UR14][R6.64] ;  /* 0x0000000e061e1981 */ /* 0x0000e2000c1e1500 */
[----:B------:R-:W-:Y:S01]  /*5de0*/  BAR.SYNC.DEFER_BLOCKING 0x0 ;  /* 0x0000000000007b1d */ /* 0x000fe20000010000 */
[----:B-1----:R-:W-:Y:S02]  /*5df0*/  IMAD.MOV.U32 R2, RZ, RZ, R217 ;  /* 0x000000ffff027224 */ /* 0x002fe400078e00d9 */
[----:B------:R-:W-:Y:S02]  /*5e00*/  IMAD.MOV.U32 R3, RZ, RZ, R216 ;  /* 0x000000ffff037224 */ /* 0x000fe400078e00d8 */
[----:B0-----:R-:W-:-:S03]  /*5e10*/  IMAD.WIDE R6, R70, 0x2, R2 ;  /* 0x0000000246067825 */ /* 0x001fc600078e0202 */
[----:B------:R0:W-:Y:S02]  /*5e20*/  STL.64 [R1+0x120], R2 ;  /* 0x0001200201007387 */ /* 0x0001e40000100a00 */
[----:B0-----:R-:W-:Y:S02]  /*5e30*/  IMAD.MOV.U32 R2, RZ, RZ, R219 ;  /* 0x000000ffff027224 */ /* 0x001fe400078e00db */
[----:B------:R-:W-:Y:S01]  /*5e40*/  IMAD.MOV.U32 R3, RZ, RZ, R218 ;  /* 0x000000ffff037224 */ /* 0x000fe200078e00da */
[----:B------:R0:W3:Y:S04]  /*5e50*/  @!P2 LDG.E.U16 R29, desc[UR14][R6.64] ;  /* 0x0000000e061da981 */ /* 0x0000e8000c1e1500 */
[----:B------:R1:W-:Y:S01]  /*5e60*/  STL.64 [R1+0x118], R2 ;  /* 0x0001180201007387 */ /* 0x0003e20000100a00 */
[----:B0-----:R-:W-:-:S05]  /*5e70*/  IMAD.WIDE R6, R70, 0x2, R2 ;  /* 0x0000000246067825 */ /* 0x001fca00078e0202 */
[----:B------:R0:W3:Y:S01]  /*5e80*/  @!P2 LDG.E.U16 R137, desc[UR14][R6.64] ;  /* 0x0000000e0689a981 */ /* 0x0000e2000c1e1500 */
[----:B-1----:R-:W-:Y:S02]  /*5e90*/  IMAD.MOV.U32 R2, RZ, RZ, R221 ;  /* 0x000000ffff027224 */ /* 0x002fe400078e00dd */
[----:B------:R-:W-:-:S05]  /*5ea0*/  IMAD.MOV.U32 R3, RZ, RZ, R220 ;  /* 0x000000ffff037224 */ /* 0x000fca00078e00dc */
[----:B------:R1:W-:Y:S04]  /*5eb0*/  STL.64 [R1+0x100], R2 ;  /* 0x0001000201007387 */ /* 0x0003e80000100a00 */
[----:B------:R-:W2:Y:S04]  /*5ec0*/  LDL.LU R87, [R1+0x128] ;  /* 0x0001280001577983 */ /* 0x000ea80000300800 */
[----:B------:R-:W4:Y:S01]  /*5ed0*/  LDL.LU R86, [R1+0x12c] ;  /* 0x00012c0001567983 */ /* 0x000f220000300800 */
[----:B0-----:R-:W-:-:S03]  /*5ee0*/  IMAD.WIDE R6, R70, 0x2, R2 ;  /* 0x0000000246067825 */ /* 0x001fc600078e0202 */
[----:B------:R-:W3:Y:S01]  /*5ef0*/  LDL.LU R85, [R1+0x130] ;  /* 0x0001300001557983 */ /* 0x000ee20000300800 */
[----:B-1----:R-:W-:-:S03]  /*5f00*/  IMAD.MOV.U32 R2, RZ, RZ, R225 ;  /* 0x000000ffff027224 */ /* 0x002fc600078e00e1 */
[----:B------:R-:W3:Y:S01]  /*5f10*/  LDL.LU R84, [R1+0x134] ;  /* 0x0001340001547983 */ /* 0x000ee20000300800 */
[----:B------:R-:W-:-:S03]  /*5f20*/  IMAD.MOV.U32 R3, RZ, RZ, R224 ;  /* 0x000000ffff037224 */ /* 0x000fc600078e00e0 */
[----:B------:R-:W3:Y:S04]  /*5f30*/  LDL.LU R83, [R1+0x138] ;  /* 0x0001380001537983 */ /* 0x000ee80000300800 */
[----:B------:R-:W3:Y:S04]  /*5f40*/  LDL.LU R82, [R1+0x13c] ;  /* 0x00013c0001527983 */ /* 0x000ee80000300800 */
[----:B------:R-:W3:Y:S04]  /*5f50*/  LDL.LU R81, [R1+0x140] ;  /* 0x0001400001517983 */ /* 0x000ee80000300800 */
[----:B------:R-:W3:Y:S04]  /*5f60*/  LDL.LU R80, [R1+0x39c] ;  /* 0x00039c0001507983 */ /* 0x000ee80000300800 */
[----:B------:R-:W3:Y:S04]  /*5f70*/  LDL.LU R79, [R1+0x3a0] ;  /* 0x0003a000014f7983 */ /* 0x000ee80000300800 */
[----:B------:R-:W3:Y:S04]  /*5f80*/  LDL.LU R78, [R1+0x3a4] ;  /* 0x0003a400014e7983 */ /* 0x000ee80000300800 */
[----:B------:R-:W-:Y:S04]  /*5f90*/  STL.64 [R1+0x438], R232 ;  /* 0x000438e801007387 */ /* 0x000fe80000100a00 */
[----:B------:R-:W-:Y:S04]  /*5fa0*/  STL.64 [R1+0x440], R2 ;  /* 0x0004400201007387 */ /* 0x000fe80000100a00 */
[----:B------:R0:W-:Y:S04]  /*5fb0*/  STS.U16 [R4+UR12], R18 ;  /* 0x0000001204007988 */ /* 0x0001e8000800040c */
[----:B------:R1:W-:Y:S04]  /*5fc0*/  STS.U16 [R4+UR12+0x2800], R12 ;  /* 0x0028000c04007988 */ /* 0x0003e8000800040c */
[----:B0-----:R-:W2:Y:S04]  /*5fd0*/  LDL.LU R18, [R1+0x3a8] ;  /* 0x0003a80001127983 */ /* 0x001ea80000300800 */
[----:B-1----:R-:W4:Y:S04]  /*5fe0*/  LDL.LU R12, [R1+0x3ac] ;  /* 0x0003ac00010c7983 */ /* 0x002f280000300800 */
[----:B------:R-:W-:Y:S04]  /*5ff0*/  STS.U16 [R4+UR12+0x2000], R19 ;  /* 0x0020001304007988 */ /* 0x000fe8000800040c */
[----:B------:R-:W-:Y:S04]  /*6000*/  STS.U16 [R4+UR12+0x400], R14 ;  /* 0x0004000e04007988 */ /* 0x000fe8000800040c */
[----:B------:R-:W-:Y:S04]  /*6010*/  STS.U16 [R4+UR12+0x2400], R15 ;  /* 0x0024000f04007988 */ /* 0x000fe8000800040c */
[----:B------:R-:W-:Y:S04]  /*6020*/  STS.U16 [R4+UR12+0x800], R13 ;  /* 0x0008000d04007988 */ /* 0x000fe8000800040c */
[----:B------:R-:W-:Y:S04]  /*6030*/  STS.U16 [R4+UR12+0xc00], R8 ;  /* 0x000c000804007988 */ /* 0x000fe8000800040c */
[----:B------:R0:W-:Y:S04]  /*6040*/  STS.U16 [R4+UR12+0x2c00], R9 ;  /* 0x002c000904007988 */ /* 0x0001e8000800040c */
[----:B------:R-:W-:Y:S04]  /*6050*/  STS.U16 [R64+UR12+0x80], R22 ;  /* 0x0000801640007988 */ /* 0x000fe8000800040c */
[----:B------:R-:W-:Y:S04]  /*6060*/  STS.U16 [R64+UR12+0x2080], R23 ;  /* 0x0020801740007988 */ /* 0x000fe8000800040c */
[----:B0-----:R-:W3:Y:S04]  /*6070*/  LDL.LU R9, [R1+0x3b0] ;  /* 0x0003b00001097983 */ /* 0x001ee80000300800 */
[----:B------:R-:W-:Y:S04]  /*6080*/  STS.U16 [R64+UR12+0x480], R20 ;  /* 0x0004801440007988 */ /* 0x000fe8000800040c */
[----:B------:R-:W2:Y:S04]  /*6090*/  LDL.LU R8, [R1+0x3b4] ;  /* 0x0003b40001087983 */ /* 0x000ea80000300800 */
[----:B------:R-:W-:Y:S04]  /*60a0*/  STS.U16 [R64+UR12+0x2480], R21 ;  /* 0x0024801540007988 */ /* 0x000fe8000800040c */
[----:B------:R0:W-:Y:S04]  /*60b0*/  STS.U16 [R64+UR12+0x880], R16 ;  /* 0x0008801040007988 */ /* 0x0001e8000800040c */
[----:B0-----:R-:W2:Y:S04]  /*60c0*/  LDL.LU R16, [R1+0x3b8] ;  /* 0x0003b80001107983 */ /* 0x001ea80000300800 */
[----:B------:R-:W2:Y:S04]  /*60d0*/  LDL.LU R15, [R1+0x3bc] ;  /* 0x0003bc00010f7983 */ /* 0x000ea80000300800 */
[----:B------:R-:W2:Y:S04]  /*60e0*/  LDL.LU R14, [R1+0x3c0] ;  /* 0x0003c000010e7983 */ /* 0x000ea80000300800 */
[----:B------:R-:W2:Y:S04]  /*60f0*/  LDL.LU R13, [R1+0x3c4] ;  /* 0x0003c400010d7983 */ /* 0x000ea80000300800 */
[----:B------:R-:W-:Y:S04]  /*6100*/  STS.U16 [R64+UR12+0x2880], R17 ;  /* 0x0028801140007988 */ /* 0x000fe8000800040c */
[----:B------:R0:W-:Y:S04]  /*6110*/  STS.U16 [R64+UR12+0xc80], R10 ;  /* 0x000c800a40007988 */ /* 0x0001e8000800040c */
[----:B------:R1:W-:Y:S01]  /*6120*/  STS.U16 [R64+UR12+0x2c80], R11 ;  /* 0x002c800b40007988 */ /* 0x0003e2000800040c */
[----:B----4-:R-:W-:-:S03]  /*6130*/  IMAD.MOV.U32 R218, RZ, RZ, R12 ;  /* 0x000000ffffda7224 */ /* 0x010fc600078e000c */
[----:B------:R-:W4:Y:S04]  /*6140*/  LDL.LU R12, [R1+0x3cc] ;  /* 0x0003cc00010c7983 */ /* 0x000f280000300800 */
[----:B0-----:R-:W4:Y:S01]  /*6150*/  LDL.LU R10, [R1+0x3d0] ;  /* 0x0003d000010a7983 */ /* 0x001f220000300800 */
[----:B---3--:R-:W-:-:S03]  /*6160*/  IMAD.MOV.U32 R217, RZ, RZ, R9 ;  /* 0x000000ffffd97224 */ /* 0x008fc600078e0009 */
[----:B------:R-:W3:Y:S01]  /*6170*/  LDL.LU R9, [R1+0x3d4] ;  /* 0x0003d40001097983 */ /* 0x000ee20000300800 */
[----:B--2---:R-:W-:-:S03]  /*6180*/  IMAD.MOV.U32 R216, RZ, RZ, R8 ;  /* 0x000000ffffd87224 */ /* 0x004fc600078e0008 */
[----:B------:R-:W2:Y:S01]  /*6190*/  LDL.LU R8, [R1+0x3d8] ;  /* 0x0003d80001087983 */ /* 0x000ea20000300800 */
[----:B------:R-:W-:-:S03]  /*61a0*/  IMAD.MOV.U32 R21, RZ, RZ, R14 ;  /* 0x000000ffff157224 */ /* 0x000fc600078e000e */
[----:B------:R-:W2:Y:S04]  /*61b0*/  LDL.LU R14, [R1+0x3dc] ;  /* 0x0003dc00010e7983 */ /* 0x000ea80000300800 */
[----:B-1----:R-:W2:Y:S01]  /*61c0*/  LDL.LU R11, [R1+0x3e0] ;  /* 0x0003e000010b7983 */ /* 0x002ea20000300800 */
[----:B------:R-:W-:Y:S01]  /*61d0*/  PRMT R28, RZ, 0x7610, R28 ;  /* 0x00007610ff1c7816 */ /* 0x000fe2000000001c */
[----:B------:R-:W-:Y:S02]  /*61e0*/  IMAD.MOV.U32 R20, RZ, RZ, R13 ;  /* 0x000000ffff147224 */ /* 0x000fe400078e000d */
[----:B------:R-:W2:Y:S01]  /*61f0*/  LDL.LU R13, [R1+0x3e8] ;  /* 0x0003e800010d7983 */ /* 0x000ea20000300800 */
[----:B------:R-:W-:Y:S01]  /*6200*/  PRMT R138, RZ, 0x7610, R138 ;  /* 0x00007610ff8a7816 */ /* 0x000fe2000000008a */
[----:B------:R-:W-:-:S02]  /*6210*/  IMAD.MOV.U32 R23, RZ, RZ, R16 ;  /* 0x000000ffff177224 */ /* 0x000fc400078e0010 */
[----:B------:R0:W2:Y:S01]  /*6220*/  @!P2 LDG.E.U16 R28, desc[UR14][R6.64] ;  /* 0x0000000e061ca981 */ /* 0x0000a2000c1e1500 */
[----:B------:R-:W-:Y:S01]  /*6230*/  PRMT R27, RZ, 0x7610, R27 ;  /* 0x00007610ff1b7816 */ /* 0x000fe2000000001b */
[----:B------:R-:W-:Y:S02]  /*6240*/  IMAD.MOV.U32 R219, RZ, RZ, R18 ;  /* 0x000000ffffdb7224 */ /* 0x000fe400078e0012 */
[----:B------:R-:W-:Y:S02]  /*6250*/  IMAD.MOV.U32 R22, RZ, RZ, R15 ;  /* 0x000000ffff167224 */ /* 0x000fe400078e000f */
[----:B0-----:R-:W-:-:S05]  /*6260*/  IMAD.WIDE R6, R70, 0x2, R232 ;  /* 0x0000000246067825 */ /* 0x001fca00078e02e8 */
[----:B------:R0:W2:Y:S01]  /*6270*/  @!P2 LDG.E.U16 R138, desc[UR14][R6.64] ;  /* 0x0000000e068aa981 */ /* 0x0000a2000c1e1500 */
[----:B------:R-:W-:Y:S02]  /*6280*/  PRMT R139, RZ, 0x7610, R139 ;  /* 0x00007610ff8b7816 */ /* 0x000fe4000000008b */
[----:B------:R-:W-:Y:S02]  /*6290*/  LOP3.LUT R249, R249, R248, RZ, 0x3c, !PT ;  /* 0x000000f8f9f97212 */ /* 0x000fe400078e3cff */
[----:B------:R-:W-:Y:S01]  /*62a0*/  LOP3.LUT R64, R4, 0x20, RZ, 0x3c, !PT ;  /* 0x0000002004407812 */ /* 0x000fe200078e3cff */
[----:B0-----:R-:W-:-:S04]  /*62b0*/  IMAD.WIDE R6, R70, 0x2, R2 ;  /* 0x0000000246067825 */ /* 0x001fc800078e0202 */
[----:B------:R-:W-:Y:S01]  /*62c0*/  IMAD.MOV.U32 R2, RZ, RZ, R227 ;  /* 0x000000ffff027224 */ /* 0x000fe200078e00e3 */
[----:B------:R0:W2:Y:S01]  /*62d0*/  @!P2 LDG.E.U16 R27, desc[UR14][R6.64] ;  /* 0x0000000e061ba981 */ /* 0x0000a2000c1e1500 */
[----:B------:R-:W-:Y:S01]  /*62e0*/  IMAD.MOV.U32 R3, RZ, RZ, R226 ;  /* 0x000000ffff037224 */ /* 0x000fe200078e00e2 */
[----:B------:R-:W-:Y:S01]  /*62f0*/  LOP3.LUT R248, R249, R248, RZ, 0x3c, !PT ;  /* 0x000000f8f9f87212 */ /* 0x000fe200078e3cff */
[----:B------:R-:W-:Y:S02]  /*6300*/  IMAD.MOV.U32 R232, RZ, RZ, R229 ;  /* 0x000000ffffe87224 */ /* 0x000fe400078e00e5 */
[----:B------:R-:W-:Y:S01]  /*6310*/  IMAD.MOV.U32 R233, RZ, RZ, R228 ;  /* 0x000000ffffe97224 */ /* 0x000fe200078e00e4 */
[----:B------:R-:W-:Y:S01]  /*6320*/  STS.U16 [R64+UR12+0x100], R77 ;  /* 0x0001004d40007988 */ /* 0x000fe2000800040c */
[----:B0-----:R-:W-:Y:S01]  /*6330*/  IMAD.WIDE R6, R70, 0x2, R2 ;  /* 0x0000000246067825 */ /* 0x001fe200078e0202 */
[----:B------:R-:W-:Y:S02]  /*6340*/  PRMT R26, RZ, 0x7610, R26 ;  /* 0x00007610ff1a7816 */ /* 0x000fe4000000001a */
[----:B------:R-:W-:Y:S01]  /*6350*/  STS.U16 [R64+UR12+0x2100], R76 ;  /* 0x0021004c40007988 */ /* 0x000fe2000800040c */
[----:B------:R-:W-:-:S03]  /*6360*/  LOP3.LUT R247, R247, R246, RZ, 0x3c, !PT ;  /* 0x000000f6f7f77212 */ /* 0x000fc600078e3cff */
[----:B------:R0:W2:Y:S01]  /*6370*/  @!P2 LDG.E.U16 R139, desc[UR14][R6.64] ;  /* 0x0000000e068ba981 */ /* 0x0000a2000c1e1500 */
[----:B------:R-:W-:-:S03]  /*6380*/  LOP3.LUT R249, R249, R248, RZ, 0x3c, !PT ;  /* 0x000000f8f9f97212 */ /* 0x000fc600078e3cff */
[----:B------:R-:W-:Y:S01]  /*6390*/  STS.U16 [R64+UR12+0x500], R75 ;  /* 0x0005004b40007988 */ /* 0x000fe2000800040c */
[----:B------:R-:W-:-:S03]  /*63a0*/  LOP3.LUT R246, R247, R246, RZ, 0x3c, !PT ;  /* 0x000000f6f7f67212 */ /* 0x000fc600078e3cff */
[----:B------:R1:W-:Y:S01]  /*63b0*/  STS.U16 [R64+UR12+0x2500], R72 ;  /* 0x0025004840007988 */ /* 0x0003e2000800040c */
[----:B0-----:R-:W-:-:S03]  /*63c0*/  IMAD.WIDE R6, R70, 0x2, R232 ;  /* 0x0000000246067825 */ /* 0x001fc600078e02e8 */
[----:B------:R0:W-:Y:S01]  /*63d0*/  STS.U16 [R64+UR12+0x900], R71 ;  /* 0x0009004740007988 */ /* 0x0001e2000800040c */
[----:B------:R-:W-:Y:S02]  /*63e0*/  PRMT R140, RZ, 0x7610, R140 ;  /* 0x00007610ff8c7816 */ /* 0x000fe4000000008c */
[----:B------:R-:W-:Y:S01]  /*63f0*/  LOP3.LUT R245, R245, R244, RZ, 0x3c, !PT ;  /* 0x000000f4f5f57212 */ /* 0x000fe200078e3cff */
[----:B------:R1:W2:Y:S01]  /*6400*/  @!P2 LDG.E.U16 R26, desc[UR14][R6.64] ;  /* 0x0000000e061aa981 */ /* 0x0002a2000c1e1500 */
[----:B------:R-:W-:Y:S02]  /*6410*/  LOP3.LUT R247, R247, R246, RZ, 0x3c, !PT ;  /* 0x000000f6f7f77212 */ /* 0x000fe400078e3cff */
[----:B------:R-:W-:Y:S02]  /*6420*/  LOP3.LUT R244, R245, R244, RZ, 0x3c, !PT ;  /* 0x000000f4f5f47212 */ /* 0x000fe400078e3cff */
[----:B------:R-:W-:Y:S01]  /*6430*/  PRMT R25, RZ, 0x7610, R25 ;  /* 0x00007610ff197816 */ /* 0x000fe20000000019 */
[----:B-1----:R-:W-:Y:S01]  /*6440*/  IMAD.WIDE R6, R70, 0x2, R248 ;  /* 0x0000000246067825 */ /* 0x002fe200078e02f8 */
[----:B------:R-:W-:-:S02]  /*6450*/  LOP3.LUT R243, R243, R242, RZ, 0x3c, !PT ;  /* 0x000000f2f3f37212 */ /* 0x000fc400078e3cff */
[----:B------:R-:W-:Y:S02]  /*6460*/  LOP3.LUT R245, R245, R244, RZ, 0x3c, !PT ;  /* 0x000000f4f5f57212 */ /* 0x000fe400078e3cff */
[----:B------:R1:W2:Y:S01]  /*6470*/  @!P2 LDG.E.U16 R140, desc[UR14][R6.64] ;  /* 0x0000000e068ca981 */ /* 0x0002a2000c1e1500 */
[C---:B------:R-:W-:Y:S02]  /*6480*/  LOP3.LUT R242, R243.reuse, R242, RZ, 0x3c, !PT ;  /* 0x000000f2f3f27212 */ /* 0x040fe400078e3cff */
[----:B------:R-:W-:Y:S01]  /*6490*/  PRMT R141, RZ, 0x7610, R141 ;  /* 0x00007610ff8d7816 */ /* 0x000fe2000000008d */
[----:B-1----:R-:W-:Y:S01]  /*64a0*/  IMAD.WIDE R6, R70, 0x2, R246 ;  /* 0x0000000246067825 */ /* 0x002fe200078e02f6 */
[----:B------:R-:W-:-:S04]  /*64b0*/  LOP3.LUT R243, R243, R242, RZ, 0x3c, !PT ;  /* 0x000000f2f3f37212 */ /* 0x000fc800078e3cff */
[----:B------:R1:W2:Y:S01]  /*64c0*/  @!P2 LDG.E.U16 R25, desc[UR14][R6.64] ;  /* 0x0000000e0619a981 */ /* 0x0002a2000c1e1500 */
[----:B------:R-:W-:Y:S01]  /*64d0*/  PRMT R24, RZ, 0x7610, R24 ;  /* 0x00007610ff187816 */ /* 0x000fe20000000018 */
[----:B-1----:R-:W-:-:S05]  /*64e0*/  IMAD.WIDE R6, R70, 0x2, R244 ;  /* 0x0000000246067825 */ /* 0x002fca00078e02f4 */
[----:B------:R1:W2:Y:S02]  /*64f0*/  @!P2 LDG.E.U16 R141, desc[UR14][R6.64] ;  /* 0x0000000e068da981 */ /* 0x0002a4000c1e1500 */
[----:B-1----:R-:W-:-:S05]  /*6500*/  IMAD.WIDE R6, R70, 0x2, R242 ;  /* 0x0000000246067825 */ /* 0x002fca00078e02f2 */
[----:B------:R1:W2:Y:S01]  /*6510*/  @!P2 LDG.E.U16 R24, desc[UR14][R6.64] ;  /* 0x0000000e0618a981 */ /* 0x0002a2000c1e1500 */
[----:B----4-:R-:W-:-:S03]  /*6520*/  IMAD.MOV.U32 R19, RZ, RZ, R12 ;  /* 0x000000ffff137224 */ /* 0x010fc600078e000c */
[----:B------:R-:W4:Y:S01]  /*6530*/  LDL.LU R12, [R1+0x3ec] ;  /* 0x0003ec00010c7983 */ /* 0x000f220000300800 */
[----:B------:R-:W-:Y:S02]  /*6540*/  IMAD.MOV.U32 R18, RZ, RZ, R10 ;  /* 0x000000ffff127224 */ /* 0x000fe400078e000a */
[----:B---3--:R-:W-:Y:S02]  /*6550*/  IMAD.MOV.U32 R17, RZ, RZ, R9 ;  /* 0x000000ffff117224 */ /* 0x008fe400078e0009 */
[----:B------:R-:W3:Y:S01]  /*6560*/  LDL.LU R9, [R1+0x3f0] ;  /* 0x0003f00001097983 */ /* 0x000ee20000300800 */
[----:B--2---:R-:W-:-:S03]  /*6570*/  IMAD.MOV.U32 R16, RZ, RZ, R8 ;  /* 0x000000ffff107224 */ /* 0x004fc600078e0008 */
[----:B------:R-:W3:Y:S04]  /*6580*/  LDL.LU R8, [R1+0x3f4] ;  /* 0x0003f40001087983 */ /* 0x000ee80000300800 */
[----:B------:R-:W2:Y:S01]  /*6590*/  LDL.LU R10, [R1+0x3fc] ;  /* 0x0003fc00010a7983 */ /* 0x000ea20000300800 */
[----:B------:R-:W-:Y:S02]  /*65a0*/  IMAD.MOV.U32 R15, RZ, RZ, R14 ;  /* 0x000000ffff0f7224 */ /* 0x000fe400078e000e */
[----:B------:R-:W-:Y:S02]  /*65b0*/  IMAD.MOV.U32 R14, RZ, RZ, R11 ;  /* 0x000000ffff0e7224 */ /* 0x000fe400078e000b */
[----:B------:R-:W2:Y:S04]  /*65c0*/  LDL.LU R11, [R1+0x3f8] ;  /* 0x0003f800010b7983 */ /* 0x000ea80000300800 */
[----:B------:R-:W2:Y:S04]  /*65d0*/  LDL.LU R72, [R1+0x400] ;  /* 0x0004000001487983 */ /* 0x000ea80000300800 */
[----:B0-----:R-:W2:Y:S01]  /*65e0*/  LDL.LU R71, [R1+0x404] ;  /* 0x0004040001477983 */ /* 0x001ea20000300800 */
[----:B------:R-:W-:-:S02]  /*65f0*/  LOP3.LUT R241, R241, R240, RZ, 0x3c, !PT ;  /* 0x000000f0f1f17212 */ /* 0x000fc400078e3cff */
[----:B------:R-:W-:Y:S02]  /*6600*/  LOP3.LUT R239, R239, R238, RZ, 0x3c, !PT ;  /* 0x000000eeefef7212 */ /* 0x000fe400078e3cff */
[----:B------:R-:W-:Y:S02]  /*6610*/  LOP3.LUT R240, R241, R240, RZ, 0x3c, !PT ;  /* 0x000000f0f1f07212 */ /* 0x000fe400078e3cff */
[----:B------:R-:W-:Y:S02]  /*6620*/  LOP3.LUT R238, R239, R238, RZ, 0x3c, !PT ;  /* 0x000000eeefee7212 */ /* 0x000fe400078e3cff */
[----:B------:R-:W-:Y:S02]  /*6630*/  LOP3.LUT R241, R241, R240, RZ, 0x3c, !PT ;  /* 0x000000f0f1f17212 */ /* 0x000fe400078e3cff */
[----:B------:R-:W-:Y:S02]  /*6640*/  PRMT R142, RZ, 0x7610, R142 ;  /* 0x00007610ff8e7816 */ /* 0x000fe4000000008e */
[----:B------:R-:W-:Y:S01]  /*6650*/  LOP3.LUT R237, R237, R236, RZ, 0x3c, !PT ;  /* 0x000000eceded7212 */ /* 0x000fe200078e3cff */
[----:B-1----:R-:W-:Y:S01]  /*6660*/  IMAD.WIDE R6, R70, 0x2, R240 ;  /* 0x0000000246067825 */ /* 0x002fe200078e02f0 */
[----:B------:R-:W-:-:S02]  /*6670*/  LOP3.LUT R239, R239, R238, RZ, 0x3c, !PT ;  /* 0x000000eeefef7212 */ /* 0x000fc400078e3cff */
[----:B------:R-:W-:Y:S02]  /*6680*/  LOP3.LUT R236, R237, R236, RZ, 0x3c, !PT ;  /* 0x000000ecedec7212 */ /* 0x000fe400078e3cff */
[----:B------:R0:W2:Y:S01]  /*6690*/  @!P2 LDG.E.U16 R142, desc[UR14][R6.64] ;  /* 0x0000000e068ea981 */ /* 0x0000a2000c1e1500 */
[----:B------:R-:W-:Y:S02]  /*66a0*/  PRMT R129, RZ, 0x7610, R129 ;  /* 0x00007610ff817816 */ /* 0x000fe40000000081 */
[----:B------:R-:W-:Y:S02]  /*66b0*/  LOP3.LUT R235, R235, R234, RZ, 0x3c, !PT ;  /* 0x000000eaebeb7212 */ /* 0x000fe400078e3cff */
[----:B------:R-:W-:Y:S02]  /*66c0*/  LOP3.LUT R237, R237, R236, RZ, 0x3c, !PT ;  /* 0x000000eceded7212 */ /* 0x000fe400078e3cff */
[----:B------:R-:W-:Y:S01]  /*66d0*/  LOP3.LUT R234, R235, R234, RZ, 0x3c, !PT ;  /* 0x000000eaebea7212 */ /* 0x000fe200078e3cff */
[----:B0-----:R-:W-:Y:S01]  /*66e0*/  IMAD.WIDE R6, R70, 0x2, R238 ;  /* 0x0000000246067825 */ /* 0x001fe200078e02ee */
[----:B------:R-:W-:-:S02]  /*66f0*/  PRMT R143, RZ, 0x7610, R143 ;  /* 0x00007610ff8f7816 */ /* 0x000fc4000000008f */
[----:B------:R-:W-:Y:S02]  /*6700*/  LOP3.LUT R231, R231, R230, RZ, 0x3c, !PT ;  /* 0x000000e6e7e77212 */ /* 0x000fe400078e3cff */
[----:B------:R0:W2:Y:S01]  /*6710*/  @!P2 LDG.E.U16 R129, desc[UR14][R6.64] ;  /* 0x0000000e0681a981 */ /* 0x0000a2000c1e1500 */
[----:B------:R-:W-:Y:S02]  /*6720*/  LOP3.LUT R235, R235, R234, RZ, 0x3c, !PT ;  /* 0x000000eaebeb7212 */ /* 0x000fe400078e3cff */
[C---:B------:R-:W-:Y:S02]  /*6730*/  LOP3.LUT R230, R231.reuse, R230, RZ, 0x3c, !PT ;  /* 0x000000e6e7e67212 */ /* 0x040fe400078e3cff */
[----:B------:R-:W-:Y:S01]  /*6740*/  PRMT R130, RZ, 0x7610, R130 ;  /* 0x00007610ff827816 */ /* 0x000fe20000000082 */
[----:B0-----:R-:W-:Y:S01]  /*6750*/  IMAD.WIDE R6, R70, 0x2, R236 ;  /* 0x0000000246067825 */ /* 0x001fe200078e02ec */
[----:B------:R-:W-:-:S04]  /*6760*/  LOP3.LUT R231, R231, R230, RZ, 0x3c, !PT ;  /* 0x000000e6e7e77212 */ /* 0x000fc800078e3cff */
[----:B------:R0:W2:Y:S01]  /*6770*/  @!P2 LDG.E.U16 R143, desc[UR14][R6.64] ;  /* 0x0000000e068fa981 */ /* 0x0000a2000c1e1500 */
[----:B------:R-:W-:Y:S01]  /*6780*/  PRMT R144, RZ, 0x7610, R144 ;  /* 0x00007610ff907816 */ /* 0x000fe20000000090 */
[----:B------:R-:W-:Y:S02]  /*6790*/  IMAD.MOV.U32 R228, RZ, RZ, R86 ;  /* 0x000000ffffe47224 */ /* 0x000fe400078e0056 */
[----:B0-----:R-:W-:-:S05]  /*67a0*/  IMAD.WIDE R6, R70, 0x2, R234 ;  /* 0x0000000246067825 */ /* 0x001fca00078e02ea */
[----:B------:R0:W2:Y:S01]  /*67b0*/  @!P2 LDG.E.U16 R130, desc[UR14][R6.64] ;  /* 0x0000000e0682a981 */ /* 0x0000a2000c1e1500 */
[----:B------:R-:W-:Y:S01]  /*67c0*/  IMAD.MOV.U32 R229, RZ, RZ, R87 ;  /* 0x000000ffffe57224 */ /* 0x000fe200078e0057 */
[----:B------:R-:W-:Y:S01]  /*67d0*/  PRMT R131, RZ, 0x7610, R131 ;  /* 0x00007610ff837816 */ /* 0x000fe20000000083 */
[----:B0-----:R-:W-:-:S05]  /*67e0*/  IMAD.WIDE R6, R70, 0x2, R230 ;  /* 0x0000000246067825 */ /* 0x001fca00078e02e6 */
[----:B------:R0:W2:Y:S01]  /*67f0*/  @!P2 LDG.E.U16 R144, desc[UR14][R6.64] ;  /* 0x0000000e0690a981 */ /* 0x0000a2000c1e1500 */
[----:B------:R-:W-:Y:S02]  /*6800*/  IMAD.MOV.U32 R226, RZ, RZ, R84 ;  /* 0x000000ffffe27224 */ /* 0x000fe400078e0054 */
        /* <DEDUP_REMOVED lines=37> */
[----:B------:R-:W-:-:S03]  /*6a60*/  PRMT R150, RZ, 0x7610, R150 ;  /* 0x00007610ff967816 */ /* 0x000fc60000000096 */
[----:B------:R-:W-:Y:S01]  /*6a70*/  STS.U16 [R64+UR12+0x2900], R74 ;  /* 0x0029004a40007988 */ /* 0x000fe2000800040c */
[----:B0-----:R-:W-:-:S03]  /*6a80*/  IMAD.WIDE R6, R70, 0x2, R16 ;  /* 0x0000000246067825 */ /* 0x001fc600078e0210 */
[----:B------:R-:W-:Y:S04]  /*6a90*/  STS.U16 [R64+UR12+0xd00], R251 ;  /* 0x000d00fb40007988 */ /* 0x000fe8000800040c */
[----:B------:R0:W2:Y:S01]  /*6aa0*/  @!P2 LDG.E.U16 R135, desc[UR14][R6.64] ;  /* 0x0000000e0687a981 */ /* 0x0000a2000c1e1500 */
[----:B------:R-:W-:-:S03]  /*6ab0*/  PRMT R136, RZ, 0x7610, R136 ;  /* 0x00007610ff887816 */ /* 0x000fc60000000088 */
[----:B------:R1:W-:Y:S01]  /*6ac0*/  STS.U16 [R64+UR12+0x2d00], R252 ;  /* 0x002d00fc40007988 */ /* 0x0003e2000800040c */
[----:B0-----:R-:W-:Y:S01]  /*6ad0*/  IMAD.WIDE R6, R70, 0x2, R14 ;  /* 0x0000000246067825 */ /* 0x001fe200078e020e */
[----:B-1----:R-:W-:-:S04]  /*6ae0*/  LOP3.LUT R64, R4, 0x30, RZ, 0x3c, !PT ;  /* 0x0000003004407812 */ /* 0x002fc800078e3cff */
[----:B------:R4:W2:Y:S01]  /*6af0*/  @!P2 LDG.E.U16 R150, desc[UR14][R6.64] ;  /* 0x0000000e0696a981 */ /* 0x0008a2000c1e1500 */
[----:B------:R-:W-:-:S03]  /*6b00*/  PRMT R151, RZ, 0x7610, R151 ;  /* 0x00007610ff977816 */ /* 0x000fc60000000097 */
[----:B------:R-:W-:Y:S01]  /*6b10*/  STS.U16 [R64+UR12+0x180], R73 ;  /* 0x0001804940007988 */ /* 0x000fe2000800040c */
[----:B----4-:R-:W-:-:S03]  /*6b20*/  IMAD.WIDE R6, R70, 0x2, R12 ;  /* 0x0000000246067825 */ /* 0x010fc600078e020c */
[----:B------:R-:W-:Y:S04]  /*6b30*/  STS.U16 [R64+UR12+0x2180], R69 ;  /* 0x0021804540007988 */ /* 0x000fe8000800040c */
[----:B------:R-:W-:Y:S04]  /*6b40*/  STS.U16 [R64+UR12+0x580], R68 ;  /* 0x0005804440007988 */ /* 0x000fe8000800040c */
[----:B------:R3:W4:Y:S04]  /*6b50*/  @!P2 LDG.E.U16 R136, desc[UR14][R6.64] ;  /* 0x0000000e0688a981 */ /* 0x000728000c1e1500 */
[----:B------:R-:W-:Y:S04]  /*6b60*/  STS.U16 [R64+UR12+0x2580], R67 ;  /* 0x0025804340007988 */ /* 0x000fe8000800040c */
[----:B------:R0:W-:Y:S01]  /*6b70*/  STS.U16 [R64+UR12+0x980], R56 ;  /* 0x0009803840007988 */ /* 0x0001e2000800040c */
[----:B---3--:R-:W-:-:S03]  /*6b80*/  IMAD.WIDE R6, R70, 0x2, R8 ;  /* 0x0000000246067825 */ /* 0x008fc600078e0208 */
[----:B------:R-:W-:Y:S01]  /*6b90*/  STS.U16 [R64+UR12+0x2980], R66 ;  /* 0x0029804240007988 */ /* 0x000fe2000800040c */
[----:B------:R-:W-:Y:S02]  /*6ba0*/  PRMT R252, RZ, 0x7610, R252 ;  /* 0x00007610fffc7816 */ /* 0x000fe400000000fc */
[----:B0-----:R-:W-:Y:S01]  /*6bb0*/  LOP3.LUT R56, R4, 0x40, RZ, 0x3c, !PT ;  /* 0x0000004004387812 */ /* 0x001fe200078e3cff */
[----:B------:R-:W-:Y:S04]  /*6bc0*/  STS.U16 [R64+UR12+0xd80], R65 ;  /* 0x000d804140007988 */ /* 0x000fe8000800040c */
[----:B------:R2:W3:Y:S04]  /*6bd0*/  @!P2 LDG.E.U16 R151, desc[UR14][R6.64] ;  /* 0x0000000e0697a981 */ /* 0x0004e8000c1e1500 */
[----:B------:R-:W-:Y:S04]  /*6be0*/  STS.U16 [R64+UR12+0x2d80], R63 ;  /* 0x002d803f40007988 */ /* 0x000fe8000800040c */
[----:B------:R-:W-:Y:S01]  /*6bf0*/  STS.U16 [R56+UR12+0x200], R62 ;  /* 0x0002003e38007988 */ /* 0x000fe2000800040c */
[----:B--2---:R-:W-:-:S03]  /*6c00*/  IMAD.WIDE R6, R70, 0x2, R10 ;  /* 0x0000000246067825 */ /* 0x004fc600078e020a */
[----:B------:R-:W-:Y:S04]  /*6c10*/  STS.U16 [R56+UR12+0x2200], R61 ;  /* 0x0022003d38007988 */ /* 0x000fe8000800040c */
[----:B------:R-:W-:Y:S04]  /*6c20*/  STS.U16 [R56+UR12+0x600], R60 ;  /* 0x0006003c38007988 */ /* 0x000fe8000800040c */
[----:B------:R-:W-:Y:S04]  /*6c30*/  STS.U16 [R56+UR12+0x2600], R59 ;  /* 0x0026003b38007988 */ /* 0x000fe8000800040c */
[----:B------:R0:W-:Y:S04]  /*6c40*/  STS.U16 [R56+UR12+0xa00], R48 ;  /* 0x000a003038007988 */ /* 0x0001e8000800040c */
[----:B------:R1:W2:Y:S04]  /*6c50*/  @!P2 LDG.E.U16 R252, desc[UR14][R6.64] ;  /* 0x0000000e06fca981 */ /* 0x0002a8000c1e1500 */
[----:B------:R-:W-:Y:S01]  /*6c60*/  STS.U16 [R56+UR12+0x2a00], R58 ;  /* 0x002a003a38007988 */ /* 0x000fe2000800040c */
[----:B0-----:R-:W-:-:S03]  /*6c70*/  LOP3.LUT R48, R4, 0x50, RZ, 0x3c, !PT ;  /* 0x0000005004307812 */ /* 0x001fc600078e3cff */
[----:B------:R-:W-:Y:S04]  /*6c80*/  STS.U16 [R56+UR12+0xe00], R57 ;  /* 0x000e003938007988 */ /* 0x000fe8000800040c */
[----:B------:R-:W-:Y:S01]  /*6c90*/  STS.U16 [R56+UR12+0x2e00], R55 ;  /* 0x002e003738007988 */ /* 0x000fe2000800040c */
[----:B-1----:R-:W-:-:S03]  /*6ca0*/  IMAD.MOV.U32 R6, RZ, RZ, R71 ;  /* 0x000000ffff067224 */ /* 0x002fc600078e0047 */
[----:B------:R-:W-:Y:S01]  /*6cb0*/  STS.U16 [R48+UR12+0x280], R54 ;  /* 0x0002803630007988 */ /* 0x000fe2000800040c */
[----:B------:R-:W-:-:S03]  /*6cc0*/  IMAD.MOV.U32 R7, RZ, RZ, R72 ;  /* 0x000000ffff077224 */ /* 0x000fc600078e0048 */
[----:B------:R-:W-:Y:S01]  /*6cd0*/  STS.U16 [R48+UR12+0x2280], R53 ;  /* 0x0022803530007988 */ /* 0x000fe2000800040c */
[----:B------:R-:W-:-:S03]  /*6ce0*/  PRMT R251, RZ, 0x7610, R251 ;  /* 0x00007610fffb7816 */ /* 0x000fc600000000fb */
[----:B------:R-:W-:Y:S01]  /*6cf0*/  STS.U16 [R48+UR12+0x680], R52 ;  /* 0x0006803430007988 */ /* 0x000fe2000800040c */
[----:B------:R-:W-:-:S03]  /*6d00*/  IMAD.WIDE R70, R70, 0x2, R6 ;  /* 0x0000000246467825 */ /* 0x000fc600078e0206 */
[----:B------:R-:W-:Y:S04]  /*6d10*/  STS.U16 [R48+UR12+0x2680], R51 ;  /* 0x0026803330007988 */ /* 0x000fe8000800040c */
[----:B------:R0:W-:Y:S04]  /*6d20*/  STS.U16 [R48+UR12+0xa80], R40 ;  /* 0x000a802830007988 */ /* 0x0001e8000800040c */
[----:B------:R-:W-:Y:S04]  /*6d30*/  STS.U16 [R48+UR12+0x2a80], R50 ;  /* 0x002a803230007988 */ /* 0x000fe8000800040c */
[----:B------:R-:W3:Y:S01]  /*6d40*/  @!P2 LDG.E.U16 R251, desc[UR14][R70.64] ;  /* 0x0000000e46fba981 */ /* 0x000ee2000c1e1500 */
[----:B0-----:R-:W-:-:S03]  /*6d50*/  LOP3.LUT R40, R4, 0x60, RZ, 0x3c, !PT ;  /* 0x0000006004287812 */ /* 0x001fc600078e3cff */
[----:B------:R-:W-:Y:S04]  /*6d60*/  STS.U16 [R48+UR12+0xe80], R49 ;  /* 0x000e803130007988 */ /* 0x000fe8000800040c */
[----:B------:R-:W-:Y:S04]  /*6d70*/  STS.U16 [R48+UR12+0x2e80], R47 ;  /* 0x002e802f30007988 */ /* 0x000fe8000800040c */
[----:B------:R-:W-:Y:S04]  /*6d80*/  STS.U16 [R40+UR12+0x300], R46 ;  /* 0x0003002e28007988 */ /* 0x000fe8000800040c */
[----:B------:R-:W-:Y:S04]  /*6d90*/  STS.U16 [R40+UR12+0x2300], R45 ;  /* 0x0023002d28007988 */ /* 0x000fe8000800040c */
[----:B------:R-:W-:Y:S04]  /*6da0*/  STS.U16 [R40+UR12+0x700], R44 ;  /* 0x0007002c28007988 */ /* 0x000fe8000800040c */
[----:B------:R-:W-:Y:S04]  /*6db0*/  STS.U16 [R40+UR12+0x2700], R43 ;  /* 0x0027002b28007988 */ /* 0x000fe8000800040c */
[----:B------:R0:W-:Y:S04]  /*6dc0*/  STS.U16 [R40+UR12+0xb00], R31 ;  /* 0x000b001f28007988 */ /* 0x0001e8000800040c */
[----:B------:R-:W-:Y:S01]  /*6dd0*/  STS.U16 [R40+UR12+0x2b00], R42 ;  /* 0x002b002a28007988 */ /* 0x000fe2000800040c */
[----:B0-----:R-:W-:-:S03]  /*6de0*/  LOP3.LUT R31, R4, 0x70, RZ, 0x3c, !PT ;  /* 0x00000070041f7812 */ /* 0x001fc600078e3cff */
[----:B------:R-:W-:Y:S04]  /*6df0*/  STS.U16 [R40+UR12+0xf00], R41 ;  /* 0x000f002928007988 */ /* 0x000fe8000800040c */
        /* <DEDUP_REMOVED lines=10> */
[----:B------:R0:W-:Y:S04]  /*6ea0*/  STS.U16 [R5+UR12+0x4a00], R24 ;  /* 0x004a001805007988 */ /* 0x0001e8000800040c */
[----:B------:R-:W-:Y:S04]  /*6eb0*/  STS.U16 [R5+UR12+0x4400], R27 ;  /* 0x0044001b05007988 */ /* 0x000fe8000800040c */
[----:B------:R1:W-:Y:S04]  /*6ec0*/  STS.U16 [R5+UR12+0x4600], R26 ;  /* 0x0046001a05007988 */ /* 0x0003e8000800040c */
[----:B0-----:R-:W3:Y:S04]  /*6ed0*/  LDL.LU.64 R24, [R1] ;  /* 0x0000000001187983 */ /* 0x001ee80000300a00 */
[----:B------:R-:W-:Y:S04]  /*6ee0*/  STS.U16 [R5+UR12+0x4000], R29 ;  /* 0x0040001d05007988 */ /* 0x000fe8000800040c */
[----:B------:R0:W-:Y:S04]  /*6ef0*/  STS.U16 [R5+UR12+0x4200], R28 ;  /* 0x0042001c05007988 */ /* 0x0001e8000800040c */
[----:B-1----:R-:W3:Y:S04]  /*6f00*/  LDL.LU.64 R26, [R1+0x8] ;  /* 0x00000800011a7983 */ /* 0x002ee80000300a00 */
[----:B0-----:R-:W3:Y:S04]  /*6f10*/  LDL.LU.64 R28, [R1+0x10] ;  /* 0x00001000011c7983 */ /* 0x001ee80000300a00 */
[----:B------:R-:W3:Y:S04]  /*6f20*/  LDL.LU.64 R30, [R1+0x18] ;  /* 0x00001800011e7983 */ /* 0x000ee80000300a00 */
        /* <DEDUP_REMOVED lines=28> */
[----:B------:R0:W-:Y:S04]  /*70f0*/  STS.U16 [R5+UR12+0x5800], R250 ;  /* 0x005800fa05007988 */ /* 0x0001e8000800040c */
[----:B------:R1:W-:Y:S01]  /*7100*/  STS.U16 [R5+UR12+0x4c00], R129 ;  /* 0x004c008105007988 */ /* 0x0003e2000800040c */
[----:B0-----:R-:W-:-:S03]  /*7110*/  LOP3.LUT R250, R5, 0x20, RZ, 0x3c, !PT ;  /* 0x0000002005fa7812 */ /* 0x001fc600078e3cff */
[----:B------:R-:W-:Y:S04]  /*7120*/  STS.U16 [R5+UR12+0x4e00], R130 ;  /* 0x004e008205007988 */ /* 0x000fe8000800040c */
[----:B------:R-:W-:Y:S04]  /*7130*/  STS.U16 [R5+UR12+0x5000], R131 ;  /* 0x0050008305007988 */ /* 0x000fe8000800040c */
[----:B------:R-:W-:Y:S04]  /*7140*/  STS.U16 [R5+UR12+0x5200], R132 ;  /* 0x0052008405007988 */ /* 0x000fe8000800040c */
[----:B------:R-:W-:Y:S04]  /*7150*/  STS.U16 [R5+UR12+0x5400], R133 ;  /* 0x0054008505007988 */ /* 0x000fe8000800040c */
[----:B------:R-:W-:Y:S04]  /*7160*/  STS.U16 [R5+UR12+0x5600], R134 ;  /* 0x0056008605007988 */ /* 0x000fe8000800040c */
[----:B------:R-:W-:Y:S04]  /*7170*/  STS.U16 [R5+UR12+0x5a00], R135 ;  /* 0x005a008705007988 */ /* 0x000fe8000800040c */
[----:B----4-:R-:W-:Y:S04]  /*7180*/  STS.U16 [R5+UR12+0x5c00], R136 ;  /* 0x005c008805007988 */ /* 0x010fe8000800040c */
[----:B--2---:R-:W-:Y:S04]  /*7190*/  STS.U16 [R5+UR12+0x5e00], R252 ;  /* 0x005e00fc05007988 */ /* 0x004fe8000800040c */
        /* <DEDUP_REMOVED lines=14> */
[----:B---3--:R-:W-:Y:S04]  /*7280*/  STS.U16 [R250+UR12+0x5d00], R151 ;  /* 0x005d0097fa007988 */ /* 0x008fe8000800040c */
[----:B------:R0:W-:Y:S01]  /*7290*/  STS.U16 [R250+UR12+0x5f00], R251 ;  /* 0x005f00fbfa007988 */ /* 0x0001e2000800040c */
[----:B------:R2:W-:Y:S06]  /*72a0*/  MEMBAR.ALL.CTA ;  /* 0x0000000000007992 */ /* 0x0005ec0000008000 */
[----:B--2---:R-:W2:Y:S01]  /*72b0*/  FENCE.VIEW.ASYNC.S ;  /* 0x00000000000073c6 */ /* 0x004ea20000000000 */
[----:B------:R-:W-:Y:S01]  /*72c0*/  UMOV UR4, UR13 ;  /* 0x0000000d00047c82 */ /* 0x000fe20008000000 */
[----:B------:R-:W-:-:S02]  /*72d0*/  UMOV UR5, 0x40000040 ;  /* 0x4000004000057882 */ /* 0x000fc40000000000 */
[----:B-1----:R-:W3:Y:S01]  /*72e0*/  LDL.LU R129, [R1+0x5a8] ;  /* 0x0005a80001817983 */ /* 0x002ee20000300800 */
[----:B0-----:R-:W0:Y:S03]  /*72f0*/  LDC R250, c[0x0][0x23c] ;  /* 0x00008f00fffa7b82 */ /* 0x001e260000000800 */
[----:B------:R-:W3:Y:S04]  /*7300*/  LDL.LU R130, [R1+0x5a4] ;  /* 0x0005a40001827983 */ /* 0x000ee80000300800 */
[----:B------:R-:W3:Y:S04]  /*7310*/  LDL.LU R131, [R1+0x5a0] ;  /* 0x0005a00001837983 */ /* 0x000ee80000300800 */
[----:B------:R-:W3:Y:S04]  /*7320*/  LDL.LU R132, [R1+0x59c] ;  /* 0x00059c0001847983 */ /* 0x000ee80000300800 */
[----:B------:R-:W3:Y:S01]  /*7330*/  LDL.LU R133, [R1+0x598] ;  /* 0x0005980001857983 */ /* 0x000ee20000300800 */
[----:B--2---:R-:W-:Y:S06]  /*7340*/  BAR.SYNC.DEFER_BLOCKING 0x0 ;  /* 0x0000000000007b1d */ /* 0x004fec0000010000 */
[----:B------:R-:W3:Y:S04]  /*7350*/  LDL.LU R134, [R1+0x594] ;  /* 0x0005940001867983 */ /* 0x000ee80000300800 */
        /* <DEDUP_REMOVED lines=16> */
[----:B------:R-:W3:Y:S01]  /*7460*/  LDL.LU R151, [R1+0x550] ;  /* 0x0005500001977983 */ /* 0x000ee20000300800 */
[----:B------:R-:W-:-:S06]  /*7470*/  WARPGROUP.ARRIVE ;  /* 0x00000000000079c5 */ /* 0x000fcc0000000000 */
[----:B------:R-:W-:Y:S03]  /*7480*/  HGMMA.64x128x16.F32.BF16 R24, gdesc[UR4].tnspA, R24, gsb0 ;  /* 0x21e00000041879f0 */ /* 0x000fe60008001818 */
[----:B------:R-:W-:Y:S02]  /*7490*/  WARPGROUP.DEPBAR.LE gsb0, 0x0 ;  /* 0x00008000000079c5 */ /* 0x000fe40000010000 */
[----:B------:R-:W-:-:S07]  /*74a0*/  WARPGROUP.ARRIVE ;  /* 0x00000000000079c5 */ /* 0x000fce0000000000 */
[----:B------:R-:W-:Y:S01]  /*74b0*/  HGMMA.64x128x16.F32.BF16 R24, gdesc[UR8].tnspA, R24, gsb0 ;  /* 0x21e00000081879f0 */ /* 0x000fe20008001818 */
[----:B0-----:R-:W-:-:S04]  /*74c0*/  IMAD.SHL.U32 R250, R250, 0x20, RZ ;  /* 0x00000020fafa7824 */ /* 0x001fc800078e00ff */
[----:B------:R-:W-:-:S04]  /*74d0*/  IMAD.WIDE R6, R250, 0x2, R6 ;  /* 0x00000002fa067825 */ /* 0x000fc800078e0206 */
[----:B------:R-:W-:Y:S01]  /*74e0*/  IMAD.WIDE R10, R250, 0x2, R10 ;  /* 0x00000002fa0a7825 */ /* 0x000fe200078e020a */
[----:B------:R-:W-:Y:S01]  /*74f0*/  UMOV UR18, UR6 ;  /* 0x0000000600127c82 */ /* 0x000fe20008000000 */
[----:B------:R-:W-:Y:S01]  /*7500*/  UMOV UR19, UR7 ;  /* 0x0000000700137c82 */ /* 0x000fe20008000000 */
[----:B------:R-:W-:Y:S02]  /*7510*/  WARPGROUP.DEPBAR.LE gsb0, 0x0 ;  /* 0x00008000000079c5 */ /* 0x000fe40000010000 */
[----:B------:R-:W-:Y:S04]  /*7520*/  STL.64 [R1], R24 ;  /* 0x0000001801007387 */ /* 0x000fe80000100a00 */
        /* <DEDUP_REMOVED lines=30> */
[----:B------:R0:W-:Y:S04]  /*7710*/  STL.64 [R1+0xf8], R86 ;  /* 0x0000f85601007387 */ /* 0x0001e80000100a00 */
[----:B0-----:R-:W2:Y:S04]  /*7720*/  LDL.LU.64 R86, [R1+0x548] ;  /* 0x0005480001567983 */ /* 0x001ea80000300a00 */
[----:B------:R-:W2:Y:S04]  /*7730*/  LDL.LU.64 R84, [R1+0x540] ;  /* 0x0005400001547983 */ /* 0x000ea80000300a00 */
        /* <DEDUP_REMOVED lines=23> */
[----:B------:R-:W2:Y:S01]  /*78b0*/  LDL.LU.64 R36, [R1+0x480] ;  /* 0x0004800001247983 */ /* 0x000ea20000300a00 */
[----:B------:R-:W-:-:S03]  /*78c0*/  IMAD.MOV.U32 R252, RZ, RZ, R26 ;  /* 0x000000fffffc7224 */ /* 0x000fc600078e001a */
[----:B------:R-:W2:Y:S01]  /*78d0*/  LDL.LU.64 R34, [R1+0x478] ;  /* 0x0004780001227983 */ /* 0x000ea20000300a00 */
[----:B------:R-:W-:-:S03]  /*78e0*/  IMAD.MOV.U32 R251, RZ, RZ, R24 ;  /* 0x000000fffffb7224 */ /* 0x000fc600078e0018 */
[----:B------:R-:W2:Y:S04]  /*78f0*/  LDL.LU.64 R32, [R1+0x470] ;  /* 0x0004700001207983 */ /* 0x000ea80000300a00 */
[----:B------:R-:W2:Y:S04]  /*7900*/  LDL.LU.64 R30, [R1+0x468] ;  /* 0x00046800011e7983 */ /* 0x000ea80000300a00 */
[----:B------:R-:W2:Y:S04]  /*7910*/  LDL.LU.64 R28, [R1+0x460] ;  /* 0x00046000011c7983 */ /* 0x000ea80000300a00 */
[----:B------:R-:W2:Y:S04]  /*7920*/  LDL.LU.64 R26, [R1+0x458] ;  /* 0x00045800011a7983 */ /* 0x000ea80000300a00 */
[----:B------:R-:W2:Y:S04]  /*7930*/  LDL.LU.64 R24, [R1+0x450] ;  /* 0x0004500001187983 */ /* 0x000ea80000300a00 */
[----:B------:R1:W5:Y:S04]  /*7940*/  LDL.LU R250, [R1+0x448] ;  /* 0x0004480001fa7983 */ /* 0x0003680000300800 */
[----:B------:R-:W-:Y:S04]  /*7950*/  STL [R1+0x404], R6 ;  /* 0x0004040601007387 */ /* 0x000fe80000100800 */
[----:B------:R0:W-:Y:S02]  /*7960*/  STL [R1+0x400], R7 ;  /* 0x0004000701007387 */ /* 0x0001e40000100800 */
[----:B0-----:R-:W0:Y:S01]  /*7970*/  LDC R7, c[0x0][0x23c] ;  /* 0x00008f00ff077b82 */ /* 0x001e220000000800 */
[----:B------:R-:W-:-:S06]  /*7980*/  WARPGROUP.ARRIVE ;  /* 0x00000000000079c5 */ /* 0x000fcc0000000000 */
[----:B------:R-:W-:Y:S01]  /*7990*/  HGMMA.64x128x16.F32.BF16 R152, gdesc[UR16].tnspA, R152, gsb0 ;  /* 0x21e00000109879f0 */ /* 0x000fe20008001898 */
[----:B0-----:R-:W-:-:S04]  /*79a0*/  IMAD.SHL.U32 R7, R7, 0x20, RZ ;  /* 0x0000002007077824 */ /* 0x001fc800078e00ff */
[----:B------:R-:W-:-:S04]  /*79b0*/  IMAD.WIDE R8, R7, 0x2, R8 ;  /* 0x0000000207087825 */ /* 0x000fc800078e0208 */
[----:B------:R-:W-:-:S04]  /*79c0*/  IMAD.WIDE R6, R7, 0x2, R12 ;  /* 0x0000000207067825 */ /* 0x000fc800078e020c */
[----:B------:R-:W-:Y:S02]  /*79d0*/  IMAD.MOV.U32 R12, RZ, RZ, R2 ;  /* 0x000000ffff0c7224 */ /* 0x000fe400078e0002 */
[----:B------:R-:W-:Y:S02]  /*79e0*/  IMAD.MOV.U32 R13, RZ, RZ, R3 ;  /* 0x000000ffff0d7224 */ /* 0x000fe400078e0003 */
[----:B------:R-:W4:Y:S04]  /*79f0*/  LDL.LU.64 R2, [R1+0x440] ;  /* 0x0004400001027983 */ /* 0x000f280000300a00 */
[----:B------:R-:W-:Y:S04]  /*7a00*/  STL [R1+0x3fc], R10 ;  /* 0x0003fc0a01007387 */ /* 0x000fe80000100800 */
[----:B------:R0:W-:Y:S04]  /*7a10*/  STL [R1+0x3f8], R11 ;  /* 0x0003f80b01007387 */ /* 0x0001e80000100800 */
[----:B------:R-:W-:Y:S04]  /*7a20*/  STL [R1+0x3f4], R8 ;  /* 0x0003f40801007387 */ /* 0x000fe80000100800 */
[----:B------:R3:W-:Y:S01]  /*7a30*/  STL [R1+0x3f0], R9 ;  /* 0x0003f00901007387 */ /* 0x0007e20000100800 */
[----:B------:R-:W-:Y:S01]  /*7a40*/  UMOV UR22, UR10 ;  /* 0x0000000a00167c82 */ /* 0x000fe20008000000 */
[----:B------:R-:W-:Y:S01]  /*7a50*/  UMOV UR23, UR11 ;  /* 0x0000000b00177c82 */ /* 0x000fe20008000000 */
[----:B------:R-:W-:Y:S01]  /*7a60*/  UMOV UR26, UR6 ;  /* 0x00000006001a7c82 */ /* 0x000fe20008000000 */
[----:B------:R-:W-:Y:S01]  /*7a70*/  UMOV UR27, UR7 ;  /* 0x00000007001b7c82 */ /* 0x000fe20008000000 */
[----:B0-----:R-:W0:Y:S01]  /*7a80*/  LDC R11, c[0x0][0x23c] ;  /* 0x00008f00ff0b7b82 */ /* 0x001e220000000800 */
[----:B---3--:R-:W3:Y:S01]  /*7a90*/  LDL.LU.64 R8, [R1+0x118] ;  /* 0x0001180001087983 */ /* 0x008ee20000300a00 */
[----:B------:R-:W-:-:S02]  /*7aa0*/  WARPGROUP.DEPBAR.LE gsb0, 0x0 ;  /* 0x00008000000079c5 */ /* 0x000fc40000010000 */
[----:B------:R-:W-:-:S06]  /*7ab0*/  WARPGROUP.ARRIVE ;  /* 0x00000000000079c5 */ /* 0x000fcc0000000000 */
[----:B------:R-:W-:Y:S01]  /*7ac0*/  HGMMA.64x128x16.F32.BF16 R152, gdesc[UR20].tnspA, R152, gsb0 ;  /* 0x21e00000149879f0 */ /* 0x000fe20008001898 */
[----:B0-----:R-:W-:-:S04]  /*7ad0*/  IMAD.SHL.U32 R11, R11, 0x20, RZ ;  /* 0x000000200b0b7824 */ /* 0x001fc800078e00ff */
[----:B------:R-:W-:Y:S02]  /*7ae0*/  IMAD.WIDE R10, R11, 0x2, R14 ;  /* 0x000000020b0a7825 */ /* 0x000fe400078e020e */
[----:B------:R-:W0:Y:S01]  /*7af0*/  LDC R15, c[0x0][0x23c] ;  /* 0x00008f00ff0f7b82 */ /* 0x000e220000000800 */
[----:B------:R-:W-:Y:S04]  /*7b00*/  STL [R1+0x3ec], R6 ;  /* 0x0003ec0601007387 */ /* 0x000fe80000100800 */
[----:B------:R1:W-:Y:S01]  /*7b10*/  STL [R1+0x3e8], R7 ;  /* 0x0003e80701007387 */ /* 0x0003e20000100800 */
[----:B0-----:R-:W-:-:S04]  /*7b20*/  IMAD.SHL.U32 R15, R15, 0x20, RZ ;  /* 0x000000200f0f7824 */ /* 0x001fc800078e00ff */
[----:B-1----:R-:W-:Y:S02]  /*7b30*/  IMAD.WIDE R6, R15, 0x2, R16 ;  /* 0x000000020f067825 */ /* 0x002fe400078e0210 */
[----:B------:R-:W2:Y:S01]  /*7b40*/  LDL.LU.64 R16, [R1+0x120] ;  /* 0x0001200001107983 */ /* 0x000ea20000300a00 */
[----:B------:R-:W-:Y:S02]  /*7b50*/  WARPGROUP.DEPBAR.LE gsb0, 0x0 ;  /* 0x00008000000079c5 */ /* 0x000fe40000010000 */
[----:B------:R-:W-:-:S06]  /*7b60*/  WARPGROUP.ARRIVE ;  /* 0x00000000000079c5 */ /* 0x000fcc0000000000 */
[----:B------:R-:W-:Y:S01]  /*7b70*/  HGMMA.64x128x16.F32.BF16 R88, gdesc[UR24].tnspA, R88, gsb0 ;  /* 0x21e00000185879f0 */ /* 0x000fe20008001858 */
[----:B------:R-:W-:Y:S04]  /*7b80*/  STL [R1+0x3e0], R10 ;  /* 0x0003e00a01007387 */ /* 0x000fe80000100800 */
[----:B------:R0:W-:Y:S02]  /*7b90*/  STL [R1+0x3dc], R11 ;  /* 0x0003dc0b01007387 */ /* 0x0001e40000100800 */
[----:B0-----:R-:W-:Y:S01]  /*7ba0*/  IMAD.WIDE R10, R15, 0x2, R18 ;  /* 0x000000020f0a7825 */ /* 0x001fe200078e0212 */
[----:B------:R-:W-:Y:S01]  /*7bb0*/  UMOV UR30, UR10 ;  /* 0x0000000a001e7c82 */ /* 0x000fe20008000000 */
[----:B------:R-:W-:Y:S02]  /*7bc0*/  UMOV UR31, UR11 ;  /* 0x0000000b001f7c82 */ /* 0x000fe40008000000 */
[----:B---3--:R-:W-:-:S02]  /*7bd0*/  IMAD.MOV.U32 R18, RZ, RZ, R8 ;  /* 0x000000ffff127224 */ /* 0x008fc400078e0008 */
[----:B------:R-:W-:Y:S02]  /*7be0*/  IMAD.MOV.U32 R19, RZ, RZ, R9 ;  /* 0x000000ffff137224 */ /* 0x000fe400078e0009 */
[C---:B------:R-:W-:Y:S02]  /*7bf0*/  IMAD.WIDE R8, R15.reuse, 0x2, R20 ;  /* 0x000000020f087825 */ /* 0x040fe400078e0214 */
[----:B------:R-:W3:Y:S04]  /*7c00*/  LDL.LU.64 R20, [R1+0x100] ;  /* 0x0001000001147983 */ /* 0x000ee80000300a00 */
[----:B------:R-:W-:Y:S04]  /*7c10*/  STL [R1+0x3d8], R6 ;  /* 0x0003d80601007387 */ /* 0x000fe80000100800 */
[----:B------:R0:W-:Y:S04]  /*7c20*/  STL [R1+0x3d4], R7 ;  /* 0x0003d40701007387 */ /* 0x0001e80000100800 */
[----:B------:R-:W-:Y:S01]  /*7c30*/  STL [R1+0x3d0], R10 ;  /* 0x0003d00a01007387 */ /* 0x000fe20000100800 */
[----:B0-----:R-:W-:-:S04]  /*7c40*/  IMAD.WIDE R6, R15, 0x2, R22 ;  /* 0x000000020f067825 */ /* 0x001fc800078e0216 */
[----:B------:R-:W-:Y:S02]  /*7c50*/  IMAD.MOV.U32 R22, RZ, RZ, R232 ;  /* 0x000000ffff167224 */ /* 0x000fe400078e00e8 */
[----:B------:R-:W-:Y:S02]  /*7c60*/  IMAD.MOV.U32 R23, RZ, RZ, R233 ;  /* 0x000000ffff177224 */ /* 0x000fe400078e00e9 */
[----:B------:R-:W3:Y:S04]  /*7c70*/  LDL.LU.64 R232, [R1+0x438] ;  /* 0x0004380001e87983 */ /* 0x000ee80000300a00 */
[----:B------:R0:W-:Y:S04]  /*7c80*/  STL [R1+0x3cc], R11 ;  /* 0x0003cc0b01007387 */ /* 0x0001e80000100800 */
[----:B------:R-:W-:Y:S04]  /*7c90*/  STL [R1+0x3c4], R8 ;  /* 0x0003c40801007387 */ /* 0x000fe80000100800 */
[----:B------:R1:W-:Y:S01]  /*7ca0*/  STL [R1+0x3c0], R9 ;  /* 0x0003c00901007387 */ /* 0x0003e20000100800 */
[----:B0-----:R-:W-:-:S03]  /*7cb0*/  IMAD.WIDE R10, R15, 0x2, R216 ;  /* 0x000000020f0a7825 */ /* 0x001fc600078e02d8 */
[----:B------:R-:W-:Y:S04]  /*7cc0*/  STL [R1+0x3bc], R6 ;  /* 0x0003bc0601007387 */ /* 0x000fe80000100800 */
[----:B------:R0:W-:Y:S01]  /*7cd0*/  STL [R1+0x3b8], R7 ;  /* 0x0003b80701007387 */ /* 0x0001e20000100800 */
[----:B-1----:R-:W-:-:S03]  /*7ce0*/  IMAD.WIDE R8, R15, 0x2, R218 ;  /* 0x000000020f087825 */ /* 0x002fc600078e02da */
[----:B------:R-:W-:Y:S04]  /*7cf0*/  STL [R1+0x3b4], R10 ;  /* 0x0003b40a01007387 */ /* 0x000fe80000100800 */
[----:B------:R1:W-:Y:S01]  /*7d00*/  STL [R1+0x3b0], R11 ;  /* 0x0003b00b01007387 */ /* 0x0003e20000100800 */
[C---:B0-----:R-:W-:Y:S01]  /*7d10*/  IMAD.WIDE R6, R15.reuse, 0x2, R220 ;  /* 0x000000020f067825 */ /* 0x041fe200078e02dc */
[----:B------:R-:W-:Y:S02]  /*7d20*/  WARPGROUP.DEPBAR.LE gsb0, 0x0 ;  /* 0x00008000000079c5 */ /* 0x000fe40000010000 */
[----:B------:R-:W-:Y:S01]  /*7d30*/  STL [R1+0x3ac], R8 ;  /* 0x0003ac0801007387 */ /* 0x000fe20000100800 */
[----:B------:R-:W-:Y:S01]  /*7d40*/  WARPGROUP.ARRIVE ;  /* 0x00000000000079c5 */ /* 0x000fe20000000000 */
[----:B-1----:R-:W-:-:S02]  /*7d50*/  IMAD.WIDE R10, R15, 0x2, R222 ;  /* 0x000000020f0a7825 */ /* 0x002fc400078e02de */
[----:B------:R0:W-:Y:S03]  /*7d60*/  STL [R1+0x3a8], R9 ;  /* 0x0003a80901007387 */ /* 0x0001e60000100800 */
[----:B------:R-:W-:Y:S01]  /*7d70*/  HGMMA.64x128x16.F32.BF16 R88, gdesc[UR28].tnspA, R88, gsb0 ;  /* 0x21e000001c5879f0 */ /* 0x000fe20008001858 */
[----:B------:R-:W-:Y:S04]  /*7d80*/  STL [R1+0x3a4], R6 ;  /* 0x0003a40601007387 */ /* 0x000fe80000100800 */
[----:B------:R1:W-:Y:S04]  /*7d90*/  STL [R1+0x3a0], R7 ;  /* 0x0003a00701007387 */ /* 0x0003e80000100800 */
[----:B------:R-:W-:Y:S01]  /*7da0*/  STL [R1+0x39c], R10 ;  /* 0x00039c0a01007387 */ /* 0x000fe20000100800 */
[----:B0-----:R-:W-:-:S03]  /*7db0*/  IMAD.WIDE R8, R15, 0x2, R228 ;  /* 0x000000020f087825 */ /* 0x001fc600078e02e4 */
[----:B------:R0:W-:Y:S01]  /*7dc0*/  STL [R1+0x140], R11 ;  /* 0x0001400b01007387 */ /* 0x0001e20000100800 */
[----:B-1----:R-:W-:-:S05]  /*7dd0*/  IMAD.WIDE R6, R15, 0x2, R224 ;  /* 0x000000020f067825 */ /* 0x002fca00078e02e0 */
[----:B------:R-:W-:Y:S01]  /*7de0*/  STL [R1+0x13c], R6 ;  /* 0x00013c0601007387 */ /* 0x000fe20000100800 */
[----:B0-----:R-:W-:-:S03]  /*7df0*/  IMAD.WIDE R10, R15, 0x2, R226 ;  /* 0x000000020f0a7825 */ /* 0x001fc600078e02e2 */
[----:B------:R0:W-:Y:S04]  /*7e00*/  STL [R1+0x138], R7 ;  /* 0x0001380701007387 */ /* 0x0001e80000100800 */
[----:B------:R-:W-:Y:S04]  /*7e10*/  STL [R1+0x134], R10 ;  /* 0x0001340a01007387 */ /* 0x000fe80000100800 */
[----:B------:R-:W-:Y:S04]  /*7e20*/  STL [R1+0x130], R11 ;  /* 0x0001300b01007387 */ /* 0x000fe80000100800 */
[----:B------:R-:W-:Y:S04]  /*7e30*/  STL [R1+0x12c], R8 ;  /* 0x00012c0801007387 */ /* 0x000fe80000100800 */
[----:B------:R1:W-:Y:S04]  /*7e40*/  STL [R1+0x128], R9 ;  /* 0x0001280901007387 */ /* 0x0003e80000100800 */
[----:B------:R-:W3:Y:S01]  /*7e50*/  LDL.LU R14, [R1+0x398] ;  /* 0x00039800010e7983 */ /* 0x000ee20000300800 */
[----:B0-----:R-:W-:-:S04]  /*7e60*/  IMAD.WIDE R6, R15, 0x2, R230 ;  /* 0x000000020f067825 */ /* 0x001fc800078e02e6 */
[----:B------:R-:W-:Y:S02]  /*7e70*/  IMAD.MOV.U32 R231, RZ, RZ, R6 ;  /* 0x000000ffffe77224 */ /* 0x000fe400078e0006 */
[----:B------:R-:W-:Y:S02]  /*7e80*/  IMAD.MOV.U32 R230, RZ, RZ, R7 ;  /* 0x000000ffffe67224 */ /* 0x000fe400078e0007 */
[----:B------:R-:W-:-:S04]  /*7e90*/  IMAD.WIDE R6, R15, 0x2, R238 ;  /* 0x000000020f067825 */ /* 0x000fc800078e02ee */
        /* <DEDUP_REMOVED lines=8> */
[----:B----4-:R-:W-:Y:S02]  /*7f20*/  IMAD.WIDE R6, R15, 0x2, R2 ;  /* 0x000000020f067825 */ /* 0x010fe400078e0202 */
[----:B------:R-:W4:Y:S01]  /*7f30*/  LDL.LU.64 R2, [R1+0x430] ;  /* 0x0004300001027983 */ /* 0x000f220000300a00 */
[----:B------:R-:W-:Y:S01]  /*7f40*/  UMOV UR34, UR6 ;  /* 0x0000000600227c82 */ /* 0x000fe20008000000 */
[----:B------:R-:W-:Y:S01]  /*7f50*/  UMOV UR35, UR7 ;  /* 0x0000000700237c82 */ /* 0x000fe20008000000 */
[----:B------:R-:W-:Y:S02]  /*7f60*/  WARPGROUP.DEPBAR.LE gsb0, 0x0 ;  /* 0x00008000000079c5 */ /* 0x000fe40000010000 */
[----:B--2---:R-:W-:-:S06]  /*7f70*/  WARPGROUP.ARRIVE ;  /* 0x00000000000079c5 */ /* 0x004fcc0000000000 */
[----:B------:R-:W-:Y:S01]  /*7f80*/  HGMMA.64x128x16.F32.BF16 R24, gdesc[UR32].tnspA, R24, gsb0 ;  /* 0x21e00000201879f0 */ /* 0x000fe20008001818 */
[----:B------:R-:W-:Y:S01]  /*7f90*/  UMOV UR38, UR10 ;  /* 0x0000000a00267c82 */ /* 0x000fe20008000000 */
[----:B------:R-:W-:Y:S01]  /*7fa0*/  UMOV UR39, UR11 ;  /* 0x0000000b00277c82 */ /* 0x000fe20008000000 */
[----:B-1----:R-:W-:-:S04]  /*7fb0*/  IMAD.WIDE R8, R15, 0x2, R236 ;  /* 0x000000020f087825 */ /* 0x002fc800078e02ec */
[----:B------:R-:W-:Y:S02]  /*7fc0*/  IMAD.MOV.U32 R237, RZ, RZ, R8 ;  /* 0x000000ffffed7224 */ /* 0x000fe400078e0008 */
[----:B------:R-:W-:Y:S02]  /*7fd0*/  IMAD.MOV.U32 R236, RZ, RZ, R9 ;  /* 0x000000ffffec7224 */ /* 0x000fe400078e0009 */
[----:B------:R-:W-:-:S04]  /*7fe0*/  IMAD.WIDE R8, R15, 0x2, R246 ;  /* 0x000000020f087825 */ /* 0x000fc800078e02f6 */
[----:B------:R-:W-:Y:S02]  /*7ff0*/  IMAD.MOV.U32 R247, RZ, RZ, R8 ;  /* 0x000000fffff77224 */ /* 0x000fe400078e0008 */
[----:B------:R-:W-:Y:S02]  /*8000*/  IMAD.MOV.U32 R246, RZ, RZ, R9 ;  /* 0x000000fffff67224 */ /* 0x000fe400078e0009 */
[----:B------:R-:W-:-:S04]  /*8010*/  IMAD.WIDE R8, R15, 0x2, R12 ;  /* 0x000000020f087825 */ /* 0x000fc800078e020c */
[----:B------:R-:W-:-:S04]  /*8020*/  IMAD.WIDE R10, R15, 0x2, R234 ;  /* 0x000000020f0a7825 */ /* 0x000fc800078e02ea */
[----:B------:R-:W-:Y:S02]  /*8030*/  IMAD.MOV.U32 R235, RZ, RZ, R10 ;  /* 0x000000ffffeb7224 */ /* 0x000fe400078e000a */
[----:B------:R-:W-:Y:S02]  /*8040*/  IMAD.MOV.U32 R234, RZ, RZ, R11 ;  /* 0x000000ffffea7224 */ /* 0x000fe400078e000b */
[----:B------:R-:W-:Y:S01]  /*8050*/  IMAD.WIDE R10, R15, 0x2, R240 ;  /* 0x000000020f0a7825 */ /* 0x000fe200078e02f0 */
[----:B------:R-:W-:Y:S02]  /*8060*/  WARPGROUP.DEPBAR.LE gsb0, 0x0 ;  /* 0x00008000000079c5 */ /* 0x000fe40000010000 */
[----:B------:R-:W-:-:S06]  /*8070*/  WARPGROUP.ARRIVE ;  /* 0x00000000000079c5 */ /* 0x000fcc0000000000 */
[----:B------:R-:W-:Y:S01]  /*8080*/  HGMMA.64x128x16.F32.BF16 R24, gdesc[UR36].tnspA, R24, gsb0 ;  /* 0x21e00000241879f0 */ /* 0x000fe20008001818 */
[C---:B---3--:R-:W-:Y:S02]  /*8090*/  IMAD.WIDE R12, R15.reuse, 0x2, R232 ;  /* 0x000000020f0c7825 */ /* 0x048fe400078e02e8 */
[----:B------:R1:W5:Y:S02]  /*80a0*/  LDL.LU.64 R232, [R1+0x428] ;  /* 0x0004280001e87983 */ /* 0x0003640000300a00 */
        /* <DEDUP_REMOVED lines=8> */
[----:B------:R-:W-:Y:S02]  /*8130*/  IMAD.MOV.U32 R227, RZ, RZ, R8 ;  /* 0x000000ffffe37224 */ /* 0x000fe400078e0008 */
[----:B------:R-:W-:Y:S02]  /*8140*/  IMAD.MOV.U32 R226, RZ, RZ, R9 ;  /* 0x000000ffffe27224 */ /* 0x000fe400078e0009 */
[----:B------:R-:W-:Y:S02]  /*8150*/  IMAD.MOV.U32 R225, RZ, RZ, R6 ;  /* 0x000000ffffe17224 */ /* 0x000fe400078e0006 */
[----:B------:R-:W-:-:S02]  /*8160*/  IMAD.MOV.U32 R224, RZ, RZ, R7 ;  /* 0x000000ffffe07224 */ /* 0x000fc400078e0007 */
[----:B------:R-:W-:-:S05]  /*8170*/  VIADD R14, R14, 0xffffffff ;  /* 0xffffffff0e0e7836 */ /* 0x000fca0000000000 */
[----:B------:R0:W-:Y:S01]  /*8180*/  STL [R1+0x398], R14 ;  /* 0x0003980e01007387 */ /* 0x0001e20000100800 */
[----:B------:R-:W-:Y:S02]  /*8190*/  ISETP.NE.U32.AND P0, PT, R14, RZ, PT ;  /* 0x000000ff0e00720c */ /* 0x000fe40003f05070 */
[----:B0-----:R-:W0:Y:S01]  /*81a0*/  LDC R14, c[0x0][0x238] ;  /* 0x00008e00ff0e7b82 */ /* 0x001e220000000800 */
[----:B------:R-:W-:-:S04]  /*81b0*/  IMAD.WIDE R10, R15, 0x2, R20 ;  /* 0x000000020f0a7825 */ /* 0x000fc800078e0214 */
[----:B------:R-:W-:-:S04]  /*81c0*/  IMAD.WIDE R8, R15, 0x2, R18 ;  /* 0x000000020f087825 */ /* 0x000fc800078e0212 */
[----:B------:R-:W-:-:S04]  /*81d0*/  IMAD.WIDE R6, R15, 0x2, R16 ;  /* 0x000000020f067825 */ /* 0x000fc800078e0210 */
[----:B------:R-:W-:Y:S02]  /*81e0*/  IMAD.MOV.U32 R223, RZ, RZ, R12 ;  /* 0x000000ffffdf7224 */ /* 0x000fe400078e000c */
[----:B------:R-:W-:Y:S02]  /*81f0*/  IMAD.MOV.U32 R222, RZ, RZ, R13 ;  /* 0x000000ffffde7224 */ /* 0x000fe400078e000d */
[----:B------:R-:W-:Y:S02]  /*8200*/  IMAD.MOV.U32 R221, RZ, RZ, R10 ;  /* 0x000000ffffdd7224 */ /* 0x000fe400078e000a */
[----:B------:R-:W-:Y:S02]  /*8210*/  IMAD.MOV.U32 R220, RZ, RZ, R11 ;  /* 0x000000ffffdc7224 */ /* 0x000fe400078e000b */
[----:B0-----:R-:W-:Y:S02]  /*8220*/  IMAD.SHL.U32 R14, R14, 0x20, RZ ;  /* 0x000000200e0e7824 */ /* 0x001fe400078e00ff */
[----:B------:R-:W-:-:S02]  /*8230*/  IMAD.MOV.U32 R219, RZ, RZ, R8 ;  /* 0x000000ffffdb7224 */ /* 0x000fc400078e0008 */
[----:B------:R-:W-:Y:S02]  /*8240*/  IMAD.MOV.U32 R218, RZ, RZ, R9 ;  /* 0x000000ffffda7224 */ /* 0x000fe400078e0009 */
[----:B------:R-:W-:Y:S02]  /*8250*/  IMAD.MOV.U32 R217, RZ, RZ, R6 ;  /* 0x000000ffffd97224 */ /* 0x000fe400078e0006 */
[----:B------:R-:W-:Y:S02]  /*8260*/  IMAD.MOV.U32 R216, RZ, RZ, R7 ;  /* 0x000000ffffd87224 */ /* 0x000fe400078e0007 */
[----:B------:R-:W-:Y:S02]  /*8270*/  VIADD R0, R0, 0xffffffe0 ;  /* 0xffffffe000007836 */ /* 0x000fe40000000000 */
[----:B----4-:R-:W-:Y:S01]  /*8280*/  IMAD.WIDE R2, R14, 0x2, R2 ;  /* 0x000000020e027825 */ /* 0x010fe200078e0202 */
[----:B------:R-:W-:Y:S02]  /*8290*/  WARPGROUP.DEPBAR.LE gsb0, 0x0 ;  /* 0x00008000000079c5 */ /* 0x000fe40000010000 */
[----:B-1----:R-:W-:Y:S05]  /*82a0*/  @P0 BRA `(.L_x_1) ;  /* 0xffffffc0003c0947 */ /* 0x002fea000383ffff */
[----:B------:R-:W2:Y:S04]  /*82b0*/  LDL.LU R19, [R1+0xf4] ;  /* 0x0000f40001137983 */ /* 0x000ea80000300800 */
[----:B------:R-:W3:Y:S04]  /*82c0*/  LDL.LU R17, [R1+0xf8] ;  /* 0x0000f80001117983 */ /* 0x000ee80000300800 */
[----:B------:R-:W4:Y:S04]  /*82d0*/  LDL.LU R16, [R1+0xf0] ;  /* 0x0000f00001107983 */ /* 0x000f280000300800 */
        /* <DEDUP_REMOVED lines=40> */
[----:B------:R-:W4:Y:S01]  /*8560*/  LDL.LU R222, [R1+0x14] ;  /* 0x0000140001de7983 */ /* 0x000f220000300800 */
[----:B------:R-:W-:-:S03]  /*8570*/  F2FP.BF16.F32.PACK_AB R219, R87, R215 ;  /* 0x000000d757db723e */ /* 0x000fc600000010ff */
[----:B------:R-:W4:Y:S04]  /*8580*/  LDL.LU R220, [R1+0x18] ;  /* 0x0000180001dc7983 */ /* 0x000f280000300800 */
[----:B------:R-:W4:Y:S01]  /*8590*/  LDL.LU R0, [R1+0x10] ;  /* 0x0000100001007983 */ /* 0x000f220000300800 */
[----:B------:R-:W-:-:S03]  /*85a0*/  F2FP.BF16.F32.PACK_AB R218, R85, R213 ;  /* 0x000000d555da723e */ /* 0x000fc600000010ff */
[----:B------:R-:W4:Y:S04]  /*85b0*/  LDL.LU R2, [R1+0xc] ;  /* 0x00000c0001027983 */ /* 0x000f280000300800 */
[----:B------:R-:W4:Y:S04]  /*85c0*/  LDL.LU R3, [R1+0x4] ;  /* 0x0000040001037983 */ /* 0x000f280000300800 */
[----:B------:R-:W4:Y:S04]  /*85d0*/  LDL.LU R87, [R1+0xb0] ;  /* 0x0000b00001577983 */ /* 0x000f280000300800 */
[----:B------:R-:W4:Y:S04]  /*85e0*/  LDL.LU R215, [R1+0x88] ;  /* 0x0000880001d77983 */ /* 0x000f280000300800 */
[----:B------:R-:W4:Y:S04]  /*85f0*/  LDL.LU R85, [R1+0xac] ;  /* 0x0000ac0001557983 */ /* 0x000f280000300800 */
[----:B------:R-:W4:Y:S01]  /*8600*/  LDL.LU R213, [R1+0x84] ;  /* 0x0000840001d57983 */ /* 0x000f220000300800 */
[----:B------:R-:W-:-:S02]  /*8610*/  F2FP.BF16.F32.PACK_AB R11, R83, R211 ;  /* 0x000000d3530b723e */ /* 0x000fc400000010ff */
[----:B--2---:R-:W-:Y:S02]  /*8620*/  F2FP.BF16.F32.PACK_AB R216, R149, R19 ;  /* 0x0000001395d8723e */ /* 0x004fe400000010ff */
[----:B------:R-:W-:Y:S02]  /*8630*/  F2FP.BF16.F32.PACK_AB R19, R86, R214 ;  /* 0x000000d65613723e */ /* 0x000fe400000010ff */
[----:B---3--:R-:W-:Y:S02]  /*8640*/  F2FP.BF16.F32.PACK_AB R17, R150, R17 ;  /* 0x000000119611723e */ /* 0x008fe400000010ff */
[----:B----4-:R-:W-:Y:S01]  /*8650*/  F2FP.BF16.F32.PACK_AB R16, R148, R16 ;  /* 0x000000109410723e */ /* 0x010fe200000010ff */
[----:B------:R-:W-:Y:S01]  /*8660*/  IMAD.MOV.U32 R83, RZ, RZ, R10 ;  /* 0x000000ffff537224 */ /* 0x000fe200078e000a */
[----:B------:R-:W-:Y:S02]  /*8670*/  F2FP.BF16.F32.PACK_AB R10, R81, R209 ;  /* 0x000000d1510a723e */ /* 0x000fe400000010ff */
[----:B------:R-:W-:-:S02]  /*8680*/  F2FP.BF16.F32.PACK_AB R217, R151, R18 ;  /* 0x0000001297d9723e */ /* 0x000fc400000010ff */
[----:B------:R-:W2:Y:S01]  /*8690*/  LDL.LU R151, [R1+0x8c] ;  /* 0x00008c0001977983 */ /* 0x000ea20000300800 */
[----:B------:R-:W-:-:S03]  /*86a0*/  F2FP.BF16.F32.PACK_AB R18, R84, R212 ;  /* 0x000000d45412723e */ /* 0x000fc600000010ff */
[----:B------:R-:W3:Y:S04]  /*86b0*/  LDL.LU R149, [R1+0x90] ;  /* 0x0000900001957983 */ /* 0x000ee80000300800 */
[----:B------:R-:W4:Y:S04]  /*86c0*/  LDL.LU R86, [R1+0xb8] ;  /* 0x0000b80001567983 */ /* 0x000f280000300800 */
[----:B------:R-:W2:Y:S04]  /*86d0*/  LDL.LU R214, [R1+0x98] ;  /* 0x0000980001d67983 */ /* 0x000ea80000300800 */
[----:B------:R-:W2:Y:S04]  /*86e0*/  LDL.LU R84, [R1+0xa4] ;  /* 0x0000a40001547983 */ /* 0x000ea80000300800 */
[----:B------:R-:W2:Y:S04]  /*86f0*/  LDL.LU R212, [R1+0x94] ;  /* 0x0000940001d47983 */ /* 0x000ea80000300800 */
[----:B------:R-:W2:Y:S04]  /*8700*/  LDL.LU R150, [R1+0x9c] ;  /* 0x00009c0001967983 */ /* 0x000ea80000300800 */
[----:B------:R-:W2:Y:S04]  /*8710*/  LDL.LU R148, [R1+0xa0] ;  /* 0x0000a00001947983 */ /* 0x000ea80000300800 */
[----:B------:R-:W2:Y:S01]  /*8720*/  LDL.LU R211, [R1+0xa8] ;  /* 0x0000a80001d37983 */ /* 0x000ea20000300800 */
[----:B------:R-:W-:Y:S01]  /*8730*/  F2FP.BF16.F32.PACK_AB R4, R144, R15 ;  /* 0x0000000f9004723e */ /* 0x000fe200000010ff */
[----:B------:R-:W-:-:S02]  /*8740*/  IMAD.MOV.U32 R81, RZ, RZ, R6 ;  /* 0x000000ffff517224 */ /* 0x000fc400078e0006 */
[----:B------:R-:W2:Y:S01]  /*8750*/  LDL.LU R209, [R1+0xb4] ;  /* 0x0000b40001d17983 */ /* 0x000ea20000300800 */
[----:B------:R-:W-:Y:S01]  /*8760*/  F2FP.BF16.F32.PACK_AB R9, R147, R9 ;  /* 0x000000099309723e */ /* 0x000fe200000010ff */
[----:B------:R-:W-:Y:S01]  /*8770*/  IMAD.MOV.U32 R147, RZ, RZ, R7 ;  /* 0x000000ffff937224 */ /* 0x000fe200078e0007 */
[----:B------:R-:W-:Y:S02]  /*8780*/  F2FP.BF16.F32.PACK_AB R15, R79, R207 ;  /* 0x000000cf4f0f723e */ /* 0x000fe400000010ff */
[----:B------:R-:W-:Y:S02]  /*8790*/  F2FP.BF16.F32.PACK_AB R79, R75, R203 ;  /* 0x000000cb4b4f723e */ /* 0x000fe400000010ff */
[----:B------:R-:W-:Y:S01]  /*87a0*/  F2FP.BF16.F32.PACK_AB R7, R82, R210 ;  /* 0x000000d25207723e */ /* 0x000fe200000010ff */
[----:B------:R-:W-:Y:S01]  /*87b0*/  IMAD.MOV.U32 R82, RZ, RZ, R13 ;  /* 0x000000ffff527224 */ /* 0x000fe200078e000d */
[----:B------:R-:W-:Y:S02]  /*87c0*/  F2FP.BF16.F32.PACK_AB R75, R74, R202 ;  /* 0x000000ca4a4b723e */ /* 0x000fe400000010ff */
[----:B------:R-:W-:-:S02]  /*87d0*/  F2FP.BF16.F32.PACK_AB R74, R72, R200 ;  /* 0x000000c8484a723e */ /* 0x000fc400000010ff */
[----:B------:R-:W-:Y:S02]  /*87e0*/  F2FP.BF16.F32.PACK_AB R72, R136, R83 ;  /* 0x000000538848723e */ /* 0x000fe400000010ff */
[----:B------:R-:W-:Y:S02]  /*87f0*/  F2FP.BF16.F32.PACK_AB R83, R71, R199 ;  /* 0x000000c74753723e */ /* 0x000fe400000010ff */
[----:B------:R-:W-:Y:S02]  /*8800*/  F2FP.BF16.F32.PACK_AB R5, R146, R14 ;  /* 0x0000000e9205723e */ /* 0x000fe400000010ff */
[----:B------:R-:W-:Y:S02]  /*8810*/  F2FP.BF16.F32.PACK_AB R71, R70, R198 ;  /* 0x000000c64647723e */ /* 0x000fe400000010ff */
[----:B------:R-:W-:Y:S02]  /*8820*/  F2FP.BF16.F32.PACK_AB R14, R77, R205 ;  /* 0x000000cd4d0e723e */ /* 0x000fe400000010ff */
[----:B------:R-:W-:-:S02]  /*8830*/  F2FP.BF16.F32.PACK_AB R70, R68, R196 ;  /* 0x000000c44446723e */ /* 0x000fc400000010ff */
[----:B------:R-:W-:Y:S02]  /*8840*/  F2FP.BF16.F32.PACK_AB R77, R139, R82 ;  /* 0x000000528b4d723e */ /* 0x000fe400000010ff */
[----:B------:R-:W-:Y:S02]  /*8850*/  F2FP.BF16.F32.PACK_AB R82, R69, R197 ;  /* 0x000000c54552723e */ /* 0x000fe400000010ff */
[----:B------:R-:W-:Y:S01]  /*8860*/  F2FP.BF16.F32.PACK_AB R8, R145, R8 ;  /* 0x000000089108723e */ /* 0x000fe200000010ff */
[----:B------:R-:W-:Y:S01]  /*8870*/  IMAD.MOV.U32 R145, RZ, RZ, R12 ;  /* 0x000000ffff917224 */ /* 0x000fe200078e000c */
[----:B------:R-:W-:Y:S02]  /*8880*/  F2FP.BF16.F32.PACK_AB R13, R143, R22 ;  /* 0x000000168f0d723e */ /* 0x000fe400000010ff */
        /* <DEDUP_REMOVED lines=44> */
[----:B---3--:R-:W-:Y:S02]  /*8b50*/  F2FP.BF16.F32.PACK_AB R60, R124, R149 ;  /* 0x000000957c3c723e */ /* 0x008fe400000010ff */
[----:B------:R-:W-:Y:S02]  /*8b60*/  F2FP.BF16.F32.PACK_AB R124, R121, R213 ;  /* 0x000000d5797c723e */ /* 0x000fe400000010ff */
[----:B----4-:R-:W-:Y:S02]  /*8b70*/  F2FP.BF16.F32.PACK_AB R69, R134, R86 ;  /* 0x000000568645723e */ /* 0x010fe400000010ff */
[----:B------:R-:W-:Y:S02]  /*8b80*/  F2FP.BF16.F32.PACK_AB R86, R65, R193 ;  /* 0x000000c14156723e */ /* 0x000fe400000010ff */
[----:B------:R-:W-:Y:S02]  /*8b90*/  F2FP.BF16.F32.PACK_AB R121, R119, R235 ;  /* 0x000000eb7779723e */ /* 0x000fe400000010ff */
[----:B------:R-:W-:-:S02]  /*8ba0*/  F2FP.BF16.F32.PACK_AB R119, R51, R179 ;  /* 0x000000b33377723e */ /* 0x000fc400000010ff */
[----:B--2---:R-:W-:Y:S02]  /*8bb0*/  F2FP.BF16.F32.PACK_AB R84, R129, R84 ;  /* 0x000000548154723e */ /* 0x004fe400000010ff */
        /* <DEDUP_REMOVED lines=49> */
[----:B------:R-:W-:-:S07]  /*8ed0*/  F2FP.BF16.F32.PACK_AB R39, R26, R154 ;  /* 0x0000009a1a27723e */ /* 0x000fce00000010ff */
.L_x_0:
[----:B------:R-:W0:Y:S01]  /*8ee0*/  S2R R24, SR_TID.X ;  /* 0x0000000000187919 */ /* 0x000e220000002100 */
[C---:B-----5:R-:W-:Y:S01]  /*8ef0*/  VIADD R25, R232.reuse, 0x7f ;  /* 0x0000007fe8197836 */ /* 0x060fe20000000000 */
[----:B------:R-:W-:Y:S01]  /*8f00*/  ULDC UR4, c[0x0][0x22c] ;  /* 0x00008b0000047ab9 */ /* 0x000fe20000000800 */
[----:B------:R-:W-:Y:S01]  /*8f10*/  VIADD R26, R232, 0x1 ;  /* 0x00000001e81a7836 */ /* 0x000fe20000000000 */
[----:B------:R-:W-:Y:S01]  /*8f20*/  ULDC.64 UR28, c[0x0][0x228] ;  /* 0x00008a00001c7ab9 */ /* 0x000fe20000000a00 */
[----:B------:R-:W-:Y:S01]  /*8f30*/  ULDC.64 UR6, c[0x0][0x228] ;  /* 0x00008a0000067ab9 */ /* 0x000fe20000000a00 */
[----:B------:R-:W-:Y:S01]  /*8f40*/  ISETP.GE.AND P2, PT, R25, UR29, PT ;  /* 0x0000001d19007c0c */ /* 0x000fe2000bf46270 */
[----:B------:R-:W-:Y:S01]  /*8f50*/  ULDC.64 UR30, c[0x0][0x228] ;  /* 0x00008a00001e7ab9 */ /* 0x000fe20000000a00 */
[----:B------:R-:W-:Y:S01]  /*8f60*/  ISETP.GE.AND P0, PT, R26, UR4, PT ;  /* 0x000000041a007c0c */ /* 0x000fe2000bf06270 */
[----:B------:R-:W-:Y:S01]  /*8f70*/  ULDC UR4, c[0x0][0x22c] ;  /* 0x00008b0000047ab9 */ /* 0x000fe20000000800 */
[----:B------:R-:W-:Y:S01]  /*8f80*/  ISETP.GE.AND P3, PT, R233, UR6, PT ;  /* 0x00000006e9007c0c */ /* 0x000fe2000bf66270 */
[----:B------:R-:W-:Y:S01]  /*8f90*/  ULDC.64 UR24, c[0x0][0x228] ;  /* 0x00008a0000187ab9 */ /* 0x000fe20000000a00 */
[----:B------:R-:W-:Y:S01]  /*8fa0*/  ULDC UR26, c[0x0][0x248] ;  /* 0x00009200001a7ab9 */ /* 0x000fe20000000800 */
[----:B------:R-:W-:Y:S01]  /*8fb0*/  ULDC.64 UR22, c[0x0][0x228] ;  /* 0x00008a0000167ab9 */ /* 0x000fe20000000a00 */
[----:B------:R-:W-:Y:S01]  /*8fc0*/  ISETP.LT.AND P3, PT, R232, UR31, !P3 ;  /* 0x0000001fe8007c0c */ /* 0x000fe2000df61270 */
[----:B------:R-:W-:Y:S01]  /*8fd0*/  ULDC.64 UR20, c[0x0][0x228] ;  /* 0x00008a0000147ab9 */ /* 0x000fe20000000a00 */
[----:B------:R-:W-:Y:S01]  /*8fe0*/  ULDC.64 UR18, c[0x0][0x228] ;  /* 0x00008a0000127ab9 */ /* 0x000fe20000000a00 */
[----:B------:R-:W-:Y:S01]  /*8ff0*/  ULDC.64 UR16, c[0x0][0x228] ;  /* 0x00008a0000107ab9 */ /* 0x000fe20000000a00 */
[----:B------:R-:W-:Y:S01]  /*9000*/  ULDC.64 UR10, c[0x0][0x228] ;  /* 0x00008a00000a7ab9 */ /* 0x000fe20000000a00 */
[----:B------:R-:W-:Y:S01]  /*9010*/  ULDC.64 UR8, c[0x0][0x228] ;  /* 0x00008a0000087ab9 */ /* 0x000fe20000000a00 */
[----:B0-----:R-:W-:-:S02]  /*9020*/  IMAD.SHL.U32 R0, R24, 0x10, RZ ;  /* 0x0000001018007824 */ /* 0x001fc400078e00ff */
[----:B------:R-:W-:-:S03]  /*9030*/  IMAD.SHL.U32 R2, R24, 0x40, RZ ;  /* 0x0000004018027824 */ /* 0x000fc600078e00ff */
[----:B------:R-:W-:Y:S02]  /*9040*/  LOP3.LUT R0, R0, 0xf0, RZ, 0xc0, !PT ;  /* 0x000000f000007812 */ /* 0x000fe400078ec0ff */
[----:B------:R-:W-:Y:S01]  /*9050*/  LOP3.LUT R3, R2, 0x400, RZ, 0xc0, !PT ;  /* 0x0000040002037812 */ /* 0x000fe200078ec0ff */
[----:B------:R-:W-:-:S03]  /*9060*/  VIADD R2, R232, 0x2 ;  /* 0x00000002e8027836 */ /* 0x000fc60000000000 */
[----:B------:R-:W-:Y:S02]  /*9070*/  IADD3 R0, R3, UR12, R0 ;  /* 0x0000000c03007c10 */ /* 0x000fe4000fffe000 */
[C---:B------:R-:W-:Y:S02]  /*9080*/  LOP3.LUT R3, R24.reuse, 0x60, RZ, 0xc0, !PT ;  /* 0x0000006018037812 */ /* 0x040fe400078ec0ff */
[----:B------:R-:W-:Y:S01]  /*9090*/  LOP3.LUT R24, R24, 0x7f, RZ, 0xc0, !PT ;  /* 0x0000007f18187812 */ /* 0x000fe200078ec0ff */
[----:B------:R-:W-:Y:S01]  /*90a0*/  BAR.SYNC.DEFER_BLOCKING 0x0 ;  /* 0x0000000000007b1d */ /* 0x000fe20000010000 */
[----:B------:R-:W-:Y:S01]  /*90b0*/  ISETP.GE.AND P5, PT, R2, UR4, PT ;  /* 0x0000000402007c0c */ /* 0x000fe2000bfa6270 */
[----:B------:R-:W-:Y:S01]  /*90c0*/  IMAD R140, R3, 0x8, R0 ;  /* 0x00000008038c7824 */ /* 0x000fe200078e0200 */
[----:B------:R-:W-:Y:S01]  /*90d0*/  LEA R0, R24, UR12, 0x4 ;  /* 0x0000000c18007c11 */ /* 0x000fe2000f8e20ff */
[----:B------:R-:W-:Y:S02]  /*90e0*/  VIADD R2, R232, 0x3 ;  /* 0x00000003e8027836 */ /* 0x000fe40000000000 */
[----:B------:R-:W-:Y:S01]  /*90f0*/  ULDC UR4, c[0x0][0x22c] ;  /* 0x00008b0000047ab9 */ /* 0x000fe20000000800 */
[----:B------:R-:W-:-:S02]  /*9100*/  ULDC.64 UR12, c[0x0][0x228] ;  /* 0x00008a00000c7ab9 */ /* 0x000fc40000000a00 */
[----:B------:R-:W-:Y:S01]  /*9110*/  ISETP.GE.AND P1, PT, R2, UR4, PT ;  /* 0x0000000402007c0c */ /* 0x000fe2000bf26270 */
[----:B------:R-:W-:Y:S01]  /*9120*/  ULDC.64 UR4, c[0x0][0x220] ;  /* 0x0000880000047ab9 */ /* 0x000fe20000000a00 */
[----:B------:R-:W0:Y:S01]  /*9130*/  LDC R2, c[0x0][0x244] ;  /* 0x00009100ff027b82 */ /* 0x000e220000000800 */
[----:B------:R-:W-:Y:S07]  /*9140*/  STSM.16.M88.4 [R140], R36 ;  /* 0x000000248c007844 */ /* 0x000fee0000000200 */
[----:B------:R-:W-:Y:S01]  /*9150*/  BAR.SYNC.DEFER_BLOCKING 0x0 ;  /* 0x0000000000007b1d */ /* 0x000fe20000010000 */
[----:B0-----:R-:W-:-:S05]  /*9160*/  IMAD R3, R233, R2, RZ ;  /* 0x00000002e9037224 */ /* 0x001fca00078e02ff */
[----:B------:R-:W0:Y:S02]  /*9170*/  LDS.128 R24, [R0] ;  /* 0x0000000000187984 */ /* 0x000e240000000c00 */
[----:B------:R-:W-:Y:S06]  /*9180*/  BAR.SYNC.DEFER_BLOCKING 0x0 ;  /* 0x0000000000007b1d */ /* 0x000fec0000010000 */
[----:B------:R-:W-:Y:S02]  /*9190*/  STSM.16.M88.4 [R140], R40 ;  /* 0x000000288c007844 */ /* 0x000fe40000000200 */
[----:B------:R-:W-:Y:S06]  /*91a0*/  BAR.SYNC.DEFER_BLOCKING 0x0 ;  /* 0x0000000000007b1d */ /* 0x000fec0000010000 */
[----:B------:R-:W1:Y:S02]  /*91b0*/  LDS.128 R28, [R0] ;  /* 0x00000000001c7984 */ /* 0x000e640000000c00 */
[----:B------:R-:W-:Y:S06]  /*91c0*/  BAR.SYNC.DEFER_BLOCKING 0x0 ;  /* 0x0000000000007b1d */ /* 0x000fec0000010000 */
[----:B------:R-:W-:Y:S02]  /*91d0*/  STSM.16.M88.4 [R140], R44 ;  /* 0x0000002c8c007844 */ /* 0x000fe40000000200 */
[----:B------:R-:W-:Y:S06]  /*91e0*/  BAR.SYNC.DEFER_BLOCKING 0x0 ;  /* 0x0000000000007b1d */ /* 0x000fec0000010000 */
[----:B------:R-:W-:Y:S02]  /*91f0*/  LDS.128 R32, [R0] ;  /* 0x0000000000207984 */ /* 0x000fe40000000c00 */
[----:B------:R-:W-:Y:S06]  /*9200*/  BAR.SYNC.DEFER_BLOCKING 0x0 ;  /* 0x0000000000007b1d */ /* 0x000fec0000010000 */
[----:B------:R-:W-:Y:S02]  /*9210*/  STSM.16.M88.4 [R140], R96 ;  /* 0x000000608c007844 */ /* 0x000fe40000000200 */
[----:B------:R-:W-:Y:S06]  /*9220*/  BAR.SYNC.DEFER_BLOCKING 0x0 ;  /* 0x0000000000007b1d */ /* 0x000fec0000010000 */
[----:B------:R-:W-:Y:S02]  /*9230*/  LDS.128 R36, [R0] ;  /* 0x0000000000247984 */ /* 0x000fe40000000c00 */
[----:B------:R-:W-:Y:S06]  /*9240*/  BAR.SYNC.DEFER_BLOCKING 0x0 ;  /* 0x0000000000007b1d */ /* 0x000fec0000010000 */
[----:B------:R-:W-:Y:S02]  /*9250*/  STSM.16.M88.4 [R140], R148 ;  /* 0x000000948c007844 */ /* 0x000fe40000000200 */
[----:B------:R-:W-:Y:S06]  /*9260*/  BAR.SYNC.DEFER_BLOCKING 0x0 ;  /* 0x0000000000007b1d */ /* 0x000fec0000010000 */
[----:B------:R-:W2:Y:S02]  /*9270*/  LDS.128 R40, [R0] ;  /* 0x0000000000287984 */ /* 0x000ea40000000c00 */
[----:B------:R-:W-:Y:S06]  /*9280*/  BAR.SYNC.DEFER_BLOCKING 0x0 ;  /* 0x0000000000007b1d */ /* 0x000fec0000010000 */
[----:B------:R-:W-:Y:S02]  /*9290*/  STSM.16.M88.4 [R140], R100 ;  /* 0x000000648c007844 */ /* 0x000fe40000000200 */
[----:B------:R-:W-:Y:S06]  /*92a0*/  BAR.SYNC.DEFER_BLOCKING 0x0 ;  /* 0x0000000000007b1d */ /* 0x000fec0000010000 */
[----:B------:R-:W3:Y:S02]  /*92b0*/  LDS.128 R44, [R0] ;  /* 0x00000000002c7984 */ /* 0x000ee40000000c00 */
[----:B------:R-:W-:Y:S06]  /*92c0*/  BAR.SYNC.DEFER_BLOCKING 0x0 ;  /* 0x0000000000007b1d */ /* 0x000fec0000010000 */
[----:B------:R-:W-:Y:S02]  /*92d0*/  STSM.16.M88.4 [R140], R144 ;  /* 0x000000908c007844 */ /* 0x000fe40000000200 */
[----:B------:R-:W-:Y:S06]  /*92e0*/  BAR.SYNC.DEFER_BLOCKING 0x0 ;  /* 0x0000000000007b1d */ /* 0x000fec0000010000 */
[----:B------:R-:W-:Y:S02]  /*92f0*/  LDS.128 R88, [R0] ;  /* 0x0000000000587984 */ /* 0x000fe40000000c00 */
[----:B------:R-:W-:Y:S06]  /*9300*/  BAR.SYNC.DEFER_BLOCKING 0x0 ;  /* 0x0000000000007b1d */ /* 0x000fec0000010000 */
[----:B------:R-:W-:Y:S02]  /*9310*/  STSM.16.M88.4 [R140], R104 ;  /* 0x000000688c007844 */ /* 0x000fe40000000200 */
[----:B------:R-:W-:Y:S06]  /*9320*/  BAR.SYNC.DEFER_BLOCKING 0x0 ;  /* 0x0000000000007b1d */ /* 0x000fec0000010000 */
[----:B------:R-:W4:Y:S02]  /*9330*/  LDS.128 R92, [R0] ;  /* 0x00000000005c7984 */ /* 0x000f240000000c00 */
        /* <DEDUP_REMOVED lines=73> */
[----:B------:R0:W-:Y:S02]  /*97d0*/  STSM.16.M88.4 [R140], R20 ;  /* 0x000000148c007844 */ /* 0x0001e40000000200 */
[----:B------:R-:W-:Y:S01]  /*97e0*/  BAR.SYNC.DEFER_BLOCKING 0x0 ;  /* 0x0000000000007b1d */ /* 0x000fe20000010000 */
[----:B0-----:R-:W-:Y:S01]  /*97f0*/  IMAD R20, R2, 0x80, R3 ;  /* 0x0000008002147824 */ /* 0x001fe200078e0203 */
[----:B------:R-:W-:Y:S01]  /*9800*/  LEA R2, P6, R3, UR4, 0x1 ;  /* 0x0000000403027c11 */ /* 0x000fe2000f8c08ff */
[----:B------:R-:W-:-:S03]  /*9810*/  VIADD R22, R232, 0x5 ;  /* 0x00000005e8167836 */ /* 0x000fc60000000000 */
[----:B------:R-:W-:Y:S02]  /*9820*/  LEA.HI.X.SX32 R3, R3, UR5, 0x1, P6 ;  /* 0x0000000503037c11 */ /* 0x000fe4000b0f0eff */
[----:B------:R-:W-:Y:S01]  /*9830*/  ISETP.GE.AND P6, PT, R232, UR7, PT ;  /* 0x00000007e8007c0c */ /* 0x000fe2000bfc6270 */
[----:B------:R-:W-:-:S03]  /*9840*/  ULDC.64 UR6, c[0x0][0x228] ;  /* 0x00008a0000067ab9 */ /* 0x000fc60000000a00 */
[----:B------:R-:W-:Y:S01]  /*9850*/  ISETP.LT.AND P6, PT, R250, UR24, !P6 ;  /* 0x00000018fa007c0c */ /* 0x000fe2000f7c1270 */
[----:B------:R-:W-:Y:S01]  /*9860*/  LDS.128 R84, [R0] ;  /* 0x0000000000547984 */ /* 0x000fe20000000c00 */
[----:B------:R-:W-:Y:S06]  /*9870*/  BAR.SYNC.DEFER_BLOCKING 0x0 ;  /* 0x0000000000007b1d */ /* 0x000fec0000010000 */
[----:B------:R-:W-:Y:S02]  /*9880*/  STSM.16.M88.4 [R140], R12 ;  /* 0x0000000c8c007844 */ /* 0x000fe40000000200 */
[----:B------:R-:W-:Y:S06]  /*9890*/  BAR.SYNC.DEFER_BLOCKING 0x0 ;  /* 0x0000000000007b1d */ /* 0x000fec0000010000 */
[----:B------:R-:W0:Y:S02]  /*98a0*/  LDS.128 R72, [R0] ;  /* 0x0000000000487984 */ /* 0x000e240000000c00 */
[----:B------:R-:W-:Y:S06]  /*98b0*/  BAR.SYNC.DEFER_BLOCKING 0x0 ;  /* 0x0000000000007b1d */ /* 0x000fec0000010000 */
[----:B------:R-:W-:Y:S02]  /*98c0*/  STSM.16.M88.4 [R140], R4 ;  /* 0x000000048c007844 */ /* 0x000fe40000000200 */
[----:B------:R-:W-:Y:S06]  /*98d0*/  BAR.SYNC.DEFER_BLOCKING 0x0 ;  /* 0x0000000000007b1d */ /* 0x000fec0000010000 */
[----:B------:R-:W0:Y:S02]  /*98e0*/  LDS.128 R76, [R0] ;  /* 0x00000000004c7984 */ /* 0x000e240000000c00 */
[----:B------:R-:W-:Y:S06]  /*98f0*/  BAR.SYNC.DEFER_BLOCKING 0x0 ;  /* 0x0000000000007b1d */ /* 0x000fec0000010000 */
[----:B------:R1:W-:Y:S02]  /*9900*/  STSM.16.M88.4 [R140], R8 ;  /* 0x000000088c007844 */ /* 0x0003e40000000200 */
[----:B------:R-:W-:Y:S01]  /*9910*/  BAR.SYNC.DEFER_BLOCKING 0x0 ;  /* 0x0000000000007b1d */ /* 0x000fe20000010000 */
[----:B-1----:R-:W-:-:S05]  /*9920*/  LEA R8, P4, R20, UR4, 0x1 ;  /* 0x0000000414087c11 */ /* 0x002fca000f8808ff */
[----:B------:R-:W-:Y:S01]  /*9930*/  ULDC UR4, c[0x0][0x22c] ;  /* 0x00008b0000047ab9 */ /* 0x000fe20000000800 */
[----:B------:R-:W-:Y:S02]  /*9940*/  LEA.HI.X.SX32 R9, R20, UR5, 0x1, P4 ;  /* 0x0000000514097c11 */ /* 0x000fe4000a0f0eff */
[----:B------:R-:W-:Y:S02]  /*9950*/  ISETP.LT.AND P4, PT, R233, UR22, !P0 ;  /* 0x00000016e9007c0c */ /* 0x000fe4000c781270 */
[----:B------:R-:W-:Y:S01]  /*9960*/  ISETP.LT.AND P0, PT, R250, UR20, !P0 ;  /* 0x00000014fa007c0c */ /* 0x000fe2000c701270 */
[----:B------:R-:W1:Y:S01]  /*9970*/  LDS.128 R12, [R0] ;  /* 0x00000000000c7984 */ /* 0x000e620000000c00 */
[----:B------:R-:W-:Y:S06]  /*9980*/  BAR.SYNC.DEFER_BLOCKING 0x0 ;  /* 0x0000000000007b1d */ /* 0x000fec0000010000 */
[----:B------:R2:W-:Y:S02]  /*9990*/  STSM.16.M88.4 [R140], R16 ;  /* 0x000000108c007844 */ /* 0x0005e40000000200 */
[----:B------:R-:W-:Y:S01]  /*99a0*/  BAR.SYNC.DEFER_BLOCKING 0x0 ;  /* 0x0000000000007b1d */ /* 0x000fe20000010000 */
[----:B--2---:R-:W-:Y:S01]  /*99b0*/  IMAD R17, R232, UR26, RZ ;  /* 0x0000001ae8117c24 */ /* 0x004fe2000f8e02ff */
[----:B------:R-:W-:Y:S01]  /*99c0*/  PRMT R19, R24, 0x7632, R19 ;  /* 0x0000763218137816 */ /* 0x000fe20000000013 */
[----:B------:R-:W-:-:S02]  /*99d0*/  VIADD R18, R232, 0x4 ;  /* 0x00000004e8127836 */ /* 0x000fc40000000000 */
[C---:B------:R-:W-:Y:S02]  /*99e0*/  VIADD R23, R17.reuse, UR26 ;  /* 0x0000001a11177c36 */ /* 0x040fe40008000000 */
[----:B------:R-:W-:-:S04]  /*99f0*/  IMAD.WIDE R10, R17, 0x2, R2 ;  /* 0x00000002110a7825 */ /* 0x000fc800078e0202 */
[--C-:B------:R-:W-:Y:S01]  /*9a00*/  IMAD.WIDE R16, R17, 0x2, R8.reuse ;  /* 0x0000000211107825 */ /* 0x100fe200078e0208 */
[----:B------:R-:W2:Y:S03]  /*9a10*/  LDS.128 R4, [R0] ;  /* 0x0000000000047984 */ /* 0x000ea60000000c00 */
[----:B------:R-:W-:Y:S01]  /*9a20*/  IMAD.WIDE R20, R23, 0x2, R8 ;  /* 0x0000000217147825 */ /* 0x000fe200078e0208 */
[----:B------:R-:W-:Y:S06]  /*9a30*/  BAR.SYNC.DEFER_BLOCKING 0x0 ;  /* 0x0000000000007b1d */ /* 0x000fec0000010000 */
[----:B------:R-:W-:Y:S02]  /*9a40*/  STSM.16.M88.4 [R140], R216 ;  /* 0x000000d88c007844 */ /* 0x000fe40000000200 */
[----:B------:R-:W-:Y:S06]  /*9a50*/  BAR.SYNC.DEFER_BLOCKING 0x0 ;  /* 0x0000000000007b1d */ /* 0x000fec0000010000 */
[----:B------:R3:W-:Y:S01]  /*9a60*/  @P3 STG.E.U16 desc[UR14][R10.64], R24 ;  /* 0x000000180a003986 */ /* 0x0007e2000c10150e */
[----:B------:R-:W-:Y:S01]  /*9a70*/  ISETP.GE.AND P3, PT, R18, UR4, PT ;  /* 0x0000000412007c0c */ /* 0x000fe2000bf66270 */
[----:B------:R-:W-:-:S02]  /*9a80*/  ULDC UR4, c[0x0][0x22c] ;  /* 0x00008b0000047ab9 */ /* 0x000fc40000000800 */
[----:B------:R4:W-:Y:S01]  /*9a90*/  @P6 STG.E.U16 desc[UR14][R16.64], R19 ;  /* 0x0000001310006986 */ /* 0x0009e2000c10150e */
[----:B------:R-:W-:Y:S01]  /*9aa0*/  ISETP.LT.AND P6, PT, R233, UR18, !P5 ;  /* 0x00000012e9007c0c */ /* 0x000fe2000efc1270 */
[----:B------:R-:W-:Y:S01]  /*9ab0*/  ULDC UR18, c[0x0][0x228] ;  /* 0x00008a0000127ab9 */ /* 0x000fe20000000800 */
[----:B------:R-:W-:Y:S01]  /*9ac0*/  ISETP.LT.AND P5, PT, R250, UR16, !P5 ;  /* 0x00000010fa007c0c */ /* 0x000fe2000efa1270 */
[----:B------:R-:W-:Y:S01]  /*9ad0*/  ULDC UR16, c[0x0][0x228] ;  /* 0x00008a0000107ab9 */ /* 0x000fe20000000800 */
[----:B---3--:R-:W-:Y:S02]  /*9ae0*/  PRMT R11, R28, 0x7632, R11 ;  /* 0x000076321c0b7816 */ /* 0x008fe4000000000b */
[----:B------:R-:W-:Y:S01]  /*9af0*/  PRMT R24, R40, 0x7632, R24 ;  /* 0x0000763228187816 */ /* 0x000fe20000000018 */
[----:B----4-:R-:W-:-:S04]  /*9b00*/  IMAD.WIDE R18, R23, 0x2, R2 ;  /* 0x0000000217127825 */ /* 0x010fc800078e0202 */
[----:B------:R-:W-:Y:S01]  /*9b10*/  VIADD R23, R23, UR26 ;  /* 0x0000001a17177c36 */ /* 0x000fe20008000000 */
[----:B------:R3:W-:Y:S01]  /*9b20*/  @P4 STG.E.U16 desc[UR14][R18.64], R28 ;  /* 0x0000001c12004986 */ /* 0x0007e2000c10150e */
[----:B------:R-:W-:Y:S01]  /*9b30*/  ISETP.GE.AND P4, PT, R22, UR4, PT ;  /* 0x0000000416007c0c */ /* 0x000fe2000bf86270 */
[----:B------:R-:W-:Y:S01]  /*9b40*/  ULDC UR4, c[0x0][0x22c] ;  /* 0x00008b0000047ab9 */ /* 0x000fe20000000800 */
[----:B------:R-:W-:Y:S01]  /*9b50*/  IMAD.WIDE R16, R23, 0x2, R8 ;  /* 0x0000000217107825 */ /* 0x000fe200078e0208 */
[----:B------:R4:W-:Y:S01]  /*9b60*/  @P0 STG.E.U16 desc[UR14][R20.64], R11 ;  /* 0x0000000b14000986 */ /* 0x0009e2000c10150e */
[----:B------:R-:W-:Y:S01]  /*9b70*/  ISETP.LT.AND P0, PT, R233, UR12, !P1 ;  /* 0x0000000ce9007c0c */ /* 0x000fe2000cf01270 */
[----:B------:R-:W-:Y:S01]  /*9b80*/  ULDC UR12, c[0x0][0x228] ;  /* 0x00008a00000c7ab9 */ /* 0x000fe20000000800 */
[----:B------:R-:W-:Y:S01]  /*9b90*/  ISETP.LT.AND P1, PT, R250, UR10, !P1 ;  /* 0x0000000afa007c0c */ /* 0x000fe2000cf21270 */
[----:B------:R-:W-:Y:S01]  /*9ba0*/  ULDC UR10, c[0x0][0x228] ;  /* 0x00008a00000a7ab9 */ /* 0x000fe20000000800 */
[----:B------:R-:W-:Y:S01]  /*9bb0*/  VIADD R22, R232, 0x9 ;  /* 0x00000009e8167836 */ /* 0x000fe20000000000 */
[----:B---3--:R-:W-:Y:S01]  /*9bc0*/  PRMT R19, R25, 0x7632, R19 ;  /* 0x0000763219137816 */ /* 0x008fe20000000013 */
[----:B----4-:R-:W-:-:S04]  /*9bd0*/  IMAD.WIDE R10, R23, 0x2, R2 ;  /* 0x00000002170a7825 */ /* 0x010fc800078e0202 */
[----:B------:R-:W-:Y:S01]  /*9be0*/  VIADD R23, R23, UR26 ;  /* 0x0000001a17177c36 */ /* 0x000fe20008000000 */
[----:B------:R3:W-:Y:S01]  /*9bf0*/  @P6 STG.E.U16 desc[UR14][R10.64], R25 ;  /* 0x000000190a006986 */ /* 0x0007e2000c10150e */
[----:B------:R-:W-:Y:S02]  /*9c00*/  VIADD R20, R232, 0x6 ;  /* 0x00000006e8147836 */ /* 0x000fe40000000000 */
[----:B------:R-:W-:Y:S01]  /*9c10*/  VIADD R21, R23, UR26 ;  /* 0x0000001a17157c36 */ /* 0x000fe20008000000 */
[----:B------:R4:W-:Y:S01]  /*9c20*/  @P5 STG.E.U16 desc[UR14][R16.64], R19 ;  /* 0x0000001310005986 */ /* 0x0009e2000c10150e */
[----:B------:R-:W-:Y:S01]  /*9c30*/  ISETP.LT.AND P5, PT, R233, UR8, !P3 ;  /* 0x00000008e9007c0c */ /* 0x000fe2000dfa1270 */
[----:B------:R-:W-:Y:S01]  /*9c40*/  ULDC UR8, c[0x0][0x228] ;  /* 0x00008a0000087ab9 */ /* 0x000fe20000000800 */
[----:B------:R-:W-:Y:S01]  /*9c50*/  ISETP.GE.AND P6, PT, R20, UR4, PT ;  /* 0x0000000414007c0c */ /* 0x000fe2000bfc6270 */
[----:B------:R-:W-:Y:S01]  /*9c60*/  VIADD R20, R232, 0x7 ;  /* 0x00000007e8147836 */ /* 0x000fe20000000000 */
[----:B------:R-:W-:Y:S01]  /*9c70*/  ISETP.LT.AND P3, PT, R250, UR6, !P3 ;  /* 0x00000006fa007c0c */ /* 0x000fe2000df61270 */
[----:B------:R-:W-:Y:S01]  /*9c80*/  ULDC UR4, c[0x0][0x22c] ;  /* 0x00008b0000047ab9 */ /* 0x000fe20000000800 */
[----:B------:R-:W-:Y:S01]  /*9c90*/  ULDC UR6, c[0x0][0x228] ;  /* 0x00008a0000067ab9 */ /* 0x000fe20000000800 */
[----:B---3--:R-:W-:-:S04]  /*9ca0*/  IMAD.WIDE R10, R23, 0x2, R8 ;  /* 0x00000002170a7825 */ /* 0x008fc800078e0208 */
[----:B----4-:R-:W-:-:S04]  /*9cb0*/  IMAD.WIDE R18, R23, 0x2, R2 ;  /* 0x0000000217127825 */ /* 0x010fc800078e0202 */
[----:B------:R-:W-:Y:S01]  /*9cc0*/  IMAD.WIDE R16, R21, 0x2, R2 ;  /* 0x0000000215107825 */ /* 0x000fe200078e0202 */
[----:B------:R3:W-:Y:S01]  /*9cd0*/  @P0 STG.E.U16 desc[UR14][R18.64], R29 ;  /* 0x0000001d12000986 */ /* 0x0007e2000c10150e */
[----:B------:R-:W-:Y:S01]  /*9ce0*/  ISETP.GE.AND P0, PT, R20, UR4, PT ;  /* 0x0000000414007c0c */ /* 0x000fe2000bf06270 */
[----:B------:R-:W-:Y:S01]  /*9cf0*/  ULDC.64 UR4, c[0x0][0x228] ;  /* 0x00008a0000047ab9 */ /* 0x000fe20000000a00 */
[----:B------:R-:W-:Y:S01]  /*9d00*/  VIADD R20, R232, 0x8 ;  /* 0x00000008e8147836 */ /* 0x000fe20000000000 */
[----:B---3--:R-:W-:-:S05]  /*9d10*/  PRMT R19, R29, 0x7632, R19 ;  /* 0x000076321d137816 */ /* 0x008fca0000000013 */
[----:B------:R3:W-:Y:S01]  /*9d20*/  @P1 STG.E.U16 desc[UR14][R10.64], R19 ;  /* 0x000000130a001986 */ /* 0x0007e2000c10150e */
[C---:B------:R-:W-:Y:S02]  /*9d30*/  ISETP.LT.AND P1, PT, R250.reuse, UR28, !P4 ;  /* 0x0000001cfa007c0c */ /* 0x040fe4000e721270 */
[C---:B------:R-:W-:Y:S01]  /*9d40*/  ISETP.LT.AND P4, PT, R233.reuse, UR4, !P4 ;  /* 0x00000004e9007c0c */ /* 0x040fe2000e781270 */
[----:B------:R4:W-:Y:S01]  /*9d50*/  @P5 STG.E.U16 desc[UR14][R16.64], R26 ;  /* 0x0000001a10005986 */ /* 0x0009e2000c10150e */
[----:B------:R-:W-:Y:S01]  /*9d60*/  ISETP.LT.AND P5, PT, R233, UR30, !P6 ;  /* 0x0000001ee9007c0c */ /* 0x000fe2000f7a1270 */
[----:B------:R-:W-:Y:S01]  /*9d70*/  ULDC UR4, c[0x0][0x22c] ;  /* 0x00008b0000047ab9 */ /* 0x000fe20000000800 */
[----:B------:R-:W-:Y:S01]  /*9d80*/  ISETP.LT.AND P6, PT, R250, UR6, !P6 ;  /* 0x00000006fa007c0c */ /* 0x000fe2000f7c1270 */
[----:B------:R-:W-:Y:S01]  /*9d90*/  ULDC UR6, c[0x0][0x228] ;  /* 0x00008a0000067ab9 */ /* 0x000fe20000000800 */
[----:B---3--:R-:W-:Y:S01]  /*9da0*/  IMAD.WIDE R18, R21, 0x2, R8 ;  /* 0x0000000215127825 */ /* 0x008fe200078e0208 */
[----:B------:R-:W-:-:S03]  /*9db0*/  PRMT R11, R26, 0x7632, R11 ;  /* 0x000076321a0b7816 */ /* 0x000fc6000000000b */
[----:B------:R-:W-:Y:S02]  /*9dc0*/  VIADD R21, R21, UR26 ;  /* 0x0000001a15157c36 */ /* 0x000fe40008000000 */
[----:B------:R3:W-:Y:S01]  /*9dd0*/  @P3 STG.E.U16 desc[UR14][R18.64], R11 ;  /* 0x0000000b12003986 */ /* 0x0007e2000c10150e */
[----:B------:R-:W-:Y:S01]  /*9de0*/  ISETP.GE.AND P3, PT, R20, UR4, PT ;  /* 0x0000000414007c0c */ /* 0x000fe2000bf66270 */
[C---:B------:R-:W-:Y:S01]  /*9df0*/  VIADD R23, R21.reuse, UR26 ;  /* 0x0000001a15177c36 */ /* 0x040fe20008000000 */
[----:B------:R-:W-:Y:S01]  /*9e00*/  ULDC UR4, c[0x0][0x22c] ;  /* 0x00008b0000047ab9 */ /* 0x000fe20000000800 */
[----:B----4-:R-:W-:-:S04]  /*9e10*/  IMAD.WIDE R16, R21, 0x2, R8 ;  /* 0x0000000215107825 */ /* 0x010fc800078e0208 */
[----:B------:R-:W-:Y:S02]  /*9e20*/  VIADD R25, R23, UR26 ;  /* 0x0000001a17197c36 */ /* 0x000fe40008000000 */
[----:B---3--:R-:W-:Y:S01]  /*9e30*/  IMAD.WIDE R10, R21, 0x2, R2 ;  /* 0x00000002150a7825 */ /* 0x008fe200078e0202 */
[----:B------:R-:W-:-:S03]  /*9e40*/  PRMT R19, R30, 0x7632, R19 ;  /* 0x000076321e137816 */ /* 0x000fc60000000013 */
[----:B------:R-:W-:Y:S01]  /*9e50*/  IMAD.WIDE R20, R23, 0x2, R2 ;  /* 0x0000000217147825 */ /* 0x000fe200078e0202 */
[----:B------:R3:W-:Y:S01]  /*9e60*/  @P4 STG.E.U16 desc[UR14][R10.64], R30 ;  /* 0x0000001e0a004986 */ /* 0x0007e2000c10150e */
[----:B------:R-:W-:Y:S01]  /*9e70*/  ISETP.GE.AND P4, PT, R22, UR4, PT ;  /* 0x0000000416007c0c */ /* 0x000fe2000bf86270 */
[----:B------:R-:W-:Y:S01]  /*9e80*/  ULDC UR4, c[0x0][0x22c] ;  /* 0x00008b0000047ab9 */ /* 0x000fe20000000800 */
[C---:B------:R-:W-:Y:S01]  /*9e90*/  VIADD R18, R232.reuse, 0xa ;  /* 0x0000000ae8127836 */ /* 0x040fe20000000000 */
[----:B------:R4:W-:Y:S01]  /*9ea0*/  @P1 STG.E.U16 desc[UR14][R16.64], R19 ;  /* 0x0000001310001986 */ /* 0x0009e2000c10150e */
[----:B------:R-:W-:-:S03]  /*9eb0*/  VIADD R22, R232, 0xd ;  /* 0x0000000de8167836 */ /* 0x000fc60000000000 */
[----:B------:R0:W-:Y:S01]  /*9ec0*/  @P5 STG.E.U16 desc[UR14][R20.64], R27 ;  /* 0x0000001b14005986 */ /* 0x0001e2000c10150e */
[----:B------:R-:W-:Y:S01]  /*9ed0*/  ISETP.LT.AND P5, PT, R233, UR8, !P0 ;  /* 0x00000008e9007c0c */ /* 0x000fe2000c7a1270 */
[----:B------:R-:W-:Y:S01]  /*9ee0*/  ULDC UR8, c[0x0][0x228] ;  /* 0x00008a0000087ab9 */ /* 0x000fe20000000800 */
[----:B------:R-:W-:Y:S01]  /*9ef0*/  ISETP.LT.AND P0, PT, R250, UR10, !P0 ;  /* 0x0000000afa007c0c */ /* 0x000fe2000c701270 */
[----:B---3--:R-:W-:Y:S01]  /*9f00*/  IMAD.WIDE R10, R23, 0x2, R8 ;  /* 0x00000002170a7825 */ /* 0x008fe200078e0208 */
[----:B------:R-:W-:Y:S01]  /*9f10*/  ISETP.GE.AND P1, PT, R18, UR4, PT ;  /* 0x0000000412007c0c */ /* 0x000fe2000bf26270 */
[----:B------:R-:W-:Y:S01]  /*9f20*/  ULDC UR4, c[0x0][0x22c] ;  /* 0x00008b0000047ab9 */ /* 0x000fe20000000800 */
[----:B------:R-:W-:Y:S01]  /*9f30*/  ULDC UR10, c[0x0][0x228] ;  /* 0x00008a00000a7ab9 */ /* 0x000fe20000000800 */
[----:B----4-:R-:W-:Y:S01]  /*9f40*/  IMAD.WIDE R16, R25, 0x2, R2 ;  /* 0x0000000219107825 */ /* 0x010fe200078e0202 */
[----:B0-----:R-:W-:-:S03]  /*9f50*/  PRMT R27, R27, 0x7632, R27 ;  /* 0x000076321b1b7816 */ /* 0x001fc6000000001b */
[----:B------:R-:W-:Y:S01]  /*9f60*/  VIADD R20, R232, 0xb ;  /* 0x0000000be8147836 */ /* 0x000fe20000000000 */
[----:B------:R-:W-:Y:S01]  /*9f70*/  PRMT R21, R31, 0x7632, R21 ;  /* 0x000076321f157816 */ /* 0x000fe20000000015 */
[C---:B------:R-:W-:Y:S01]  /*9f80*/  IMAD.WIDE R18, R25.reuse, 0x2, R8 ;  /* 0x0000000219127825 */ /* 0x040fe200078e0208 */
[----:B------:R0:W-:Y:S02]  /*9f90*/  @P6 STG.E.U16 desc[UR14][R10.64], R27 ;  /* 0x0000001b0a006986 */ /* 0x0001e4000c10150e */
[----:B------:R-:W-:Y:S01]  /*9fa0*/  ISETP.GE.AND P6, PT, R20, UR4, PT ;  /* 0x0000000414007c0c */ /* 0x000fe2000bfc6270 */
[----:B------:R-:W-:Y:S01]  /*9fb0*/  ULDC UR4, c[0x0][0x228] ;  /* 0x00008a0000047ab9 */ /* 0x000fe20000000800 */
[----:B------:R-:W-:Y:S01]  /*9fc0*/  VIADD R25, R25, UR26 ;  /* 0x0000001a19197c36 */ /* 0x000fe20008000000 */
[----:B------:R3:W-:Y:S01]  /*9fd0*/  @P5 STG.E.U16 desc[UR14][R16.64], R31 ;  /* 0x0000001f10005986 */ /* 0x0007e2000c10150e */
[----:B------:R-:W-:Y:S01]  /*9fe0*/  VIADD R20, R232, 0xc ;  /* 0x0000000ce8147836 */ /* 0x000fe20000000000 */
[C---:B------:R-:W-:Y:S01]  /*9ff0*/  ISETP.LT.AND P5, PT, R233.reuse, UR8, !P4 ;  /* 0x00000008e9007c0c */ /* 0x040fe2000e7a1270 */
[----:B------:R-:W-:Y:S01]  /*a000*/  ULDC UR8, c[0x0][0x228] ;  /* 0x00008a0000087ab9 */ /* 0x000fe20000000800 */
[----:B------:R4:W-:Y:S01]  /*a010*/  @P0 STG.E.U16 desc[UR14][R18.64], R21 ;  /* 0x0000001512000986 */ /* 0x0009e2000c10150e */
[----:B------:R-:W-:Y:S01]  /*a020*/  ISETP.LT.AND P0, PT, R233, UR4, !P3 ;  /* 0x00000004e9007c0c */ /* 0x000fe2000df01270 */
[----:B------:R-:W-:Y:S01]  /*a030*/  ULDC UR4, c[0x0][0x22c] ;  /* 0x00008b0000047ab9 */ /* 0x000fe20000000800 */
[C---:B------:R-:W-:Y:S01]  /*a040*/  ISETP.LT.AND P3, PT, R250.reuse, UR6, !P3 ;  /* 0x00000006fa007c0c */ /* 0x040fe2000df61270 */
[----:B------:R-:W-:Y:S01]  /*a050*/  ULDC UR6, c[0x0][0x228] ;  /* 0x00008a0000067ab9 */ /* 0x000fe20000000800 */
[----:B0-----:R-:W-:Y:S01]  /*a060*/  IMAD.WIDE R10, R25, 0x2, R2 ;  /* 0x00000002190a7825 */ /* 0x001fe200078e0202 */
[----:B------:R-:W-:Y:S01]  /*a070*/  ISETP.LT.AND P4, PT, R250, UR6, !P4 ;  /* 0x00000006fa007c0c */ /* 0x000fe2000e781270 */
[----:B------:R-:W-:-:S02]  /*a080*/  ULDC UR6, c[0x0][0x228] ;  /* 0x00008a0000067ab9 */ /* 0x000fc40000000800 */
[----:B---3--:R-:W-:Y:S01]  /*a090*/  IMAD.WIDE R16, R25, 0x2, R8 ;  /* 0x0000000219107825 */ /* 0x008fe200078e0208 */
[----:B----4-:R-:W-:-:S03]  /*a0a0*/  PRMT R19, R32, 0x7632, R19 ;  /* 0x0000763220137816 */ /* 0x010fc60000000013 */
        /* <DEDUP_REMOVED lines=10> */
[----:B0-----:R-:W-:Y:S01]  /*a150*/  PRMT R11, R36, 0x7632, R11 ;  /* 0x00007632240b7816 */ /* 0x001fe2000000000b */
[----:B---3--:R-:W-:-:S04]  /*a160*/  IMAD.WIDE R18, R25, 0x2, R2 ;  /* 0x0000000219127825 */ /* 0x008fc800078e0202 */
        /* <DEDUP_REMOVED lines=11> */
[----:B0-----:R-:W-:Y:S01]  /*a220*/  PRMT R19, R33, 0x7632, R19 ;  /* 0x0000763221137816 */ /* 0x001fe20000000013 */
[----:B---3--:R-:W-:-:S04]  /*a230*/  IMAD.WIDE R10, R25, 0x2, R2 ;  /* 0x00000002190a7825 */ /* 0x008fc800078e0202 */
[----:B------:R-:W-:Y:S01]  /*a240*/  VIADD R20, R232, 0xe ;  /* 0x0000000ee8147836 */ /* 0x000fe20000000000 */
[----:B------:R0:W-:Y:S01]  /*a250*/  @P3 STG.E.U16 desc[UR14][R10.64], R33 ;  /* 0x000000210a003986 */ /* 0x0001e2000c10150e */
[----:B------:R-:W-:Y:S01]  /*a260*/  VIADD R25, R25, UR26 ;  /* 0x0000001a19197c36 */ /* 0x000fe20008000000 */
[----:B------:R-:W-:Y:S01]  /*a270*/  ISETP.LT.AND P3, PT, R233, UR6, !P0 ;  /* 0x00000006e9007c0c */ /* 0x000fe2000c761270 */
[----:B------:R-:W-:Y:S01]  /*a280*/  ULDC UR6, c[0x0][0x228] ;  /* 0x00008a0000067ab9 */ /* 0x000fe20000000800 */
[----:B------:R3:W-:Y:S01]  /*a290*/  @P1 STG.E.U16 desc[UR14][R16.64], R19 ;  /* 0x0000001310001986 */ /* 0x0007e2000c10150e */
[----:B------:R-:W-:Y:S01]  /*a2a0*/  ISETP.GE.AND P1, PT, R20, UR4, PT ;  /* 0x0000000414007c0c */ /* 0x000fe2000bf26270 */
[----:B------:R-:W-:Y:S01]  /*a2b0*/  VIADD R20, R232, 0xf ;  /* 0x0000000fe8147836 */ /* 0x000fe20000000000 */
[----:B------:R-:W-:Y:S01]  /*a2c0*/  ULDC UR4, c[0x0][0x22c] ;  /* 0x00008b0000047ab9 */ /* 0x000fe20000000800 */
[C---:B------:R-:W-:Y:S02]  /*a2d0*/  VIADD R21, R25.reuse, UR26 ;  /* 0x0000001a19157c36 */ /* 0x040fe40008000000 */
[----:B0-----:R-:W-:-:S04]  /*a2e0*/  IMAD.WIDE R10, R25, 0x2, R8 ;  /* 0x00000002190a7825 */ /* 0x001fc800078e0208 */
[----:B---3--:R-:W-:-:S04]  /*a2f0*/  IMAD.WIDE R18, R25, 0x2, R2 ;  /* 0x0000000219127825 */ /* 0x008fc800078e0202 */
[----:B------:R-:W-:Y:S01]  /*a300*/  IMAD.WIDE R16, R21, 0x2, R2 ;  /* 0x0000000215107825 */ /* 0x000fe200078e0202 */
[----:B------:R0:W-:Y:S01]  /*a310*/  @P4 STG.E.U16 desc[UR14][R18.64], R37 ;  /* 0x0000002512004986 */ /* 0x0001e2000c10150e */
[----:B------:R-:W-:Y:S01]  /*a320*/  ISETP.GE.AND P4, PT, R20, UR4, PT ;  /* 0x0000000414007c0c */ /* 0x000fe2000bf86270 */
[----:B------:R-:W-:Y:S01]  /*a330*/  ULDC UR4, c[0x0][0x228] ;  /* 0x00008a0000047ab9 */ /* 0x000fe20000000800 */
[----:B------:R-:W-:Y:S01]  /*a340*/  VIADD R20, R232, 0x10 ;  /* 0x00000010e8147836 */ /* 0x000fe20000000000 */
[----:B------:R-:W-:Y:S01]  /*a350*/  ISETP.LT.AND P0, PT, R250, UR4, !P0 ;  /* 0x00000004fa007c0c */ /* 0x000fe2000c701270 */
[----:B------:R-:W-:Y:S01]  /*a360*/  ULDC UR4, c[0x0][0x22c] ;  /* 0x00008b0000047ab9 */ /* 0x000fe20000000800 */
[----:B0-----:R-:W-:-:S05]  /*a370*/  PRMT R19, R37, 0x7632, R19 ;  /* 0x0000763225137816 */ /* 0x001fca0000000013 */
[----:B------:R0:W-:Y:S01]  /*a380*/  @P6 STG.E.U16 desc[UR14][R10.64], R19 ;  /* 0x000000130a006986 */ /* 0x0001e2000c10150e */
[C---:B------:R-:W-:Y:S01]  /*a390*/  ISETP.LT.AND P6, PT, R233.reuse, UR10, !P1 ;  /* 0x0000000ae9007c0c */ /* 0x040fe2000cfc1270 */
[----:B------:R-:W-:Y:S02]  /*a3a0*/  ULDC UR10, c[0x0][0x228] ;  /* 0x00008a00000a7ab9 */ /* 0x000fe40000000800 */
[----:B------:R3:W-:Y:S01]  /*a3b0*/  @P3 STG.E.U16 desc[UR14][R16.64], R34 ;  /* 0x0000002210003986 */ /* 0x0007e2000c10150e */
[----:B------:R-:W-:Y:S01]  /*a3c0*/  ISETP.LT.AND P3, PT, R233, UR6, !P5 ;  /* 0x00000006e9007c0c */ /* 0x000fe2000ef61270 */
[----:B------:R-:W-:Y:S01]  /*a3d0*/  ULDC UR6, c[0x0][0x228] ;  /* 0x00008a0000067ab9 */ /* 0x000fe20000000800 */
[C---:B------:R-:W-:Y:S01]  /*a3e0*/  ISETP.LT.AND P5, PT, R250.reuse, UR8, !P5 ;  /* 0x00000008fa007c0c */ /* 0x040fe2000efa1270 */
[----:B------:R-:W-:Y:S01]  /*a3f0*/  ULDC UR8, c[0x0][0x228] ;  /* 0x00008a0000087ab9 */ /* 0x000fe20000000800 */
[----:B------:R-:W-:Y:S01]  /*a400*/  ISETP.LT.AND P1, PT, R250, UR6, !P1 ;  /* 0x00000006fa007c0c */ /* 0x000fe2000cf21270 */
[----:B------:R-:W-:Y:S01]  /*a410*/  ULDC UR6, c[0x0][0x228] ;  /* 0x00008a0000067ab9 */ /* 0x000fe20000000800 */
[----:B0-----:R-:W-:Y:S01]  /*a420*/  IMAD.WIDE R18, R21, 0x2, R8 ;  /* 0x0000000215127825 */ /* 0x001fe200078e0208 */
[----:B------:R-:W-:-:S03]  /*a430*/  PRMT R11, R34, 0x7632, R11 ;  /* 0x00007632220b7816 */ /* 0x000fc6000000000b */
[----:B------:R-:W-:Y:S02]  /*a440*/  VIADD R21, R21, UR26 ;  /* 0x0000001a15157c36 */ /* 0x000fe40008000000 */
[----:B------:R0:W-:Y:S01]  /*a450*/  @P0 STG.E.U16 desc[UR14][R18.64], R11 ;  /* 0x0000000b12000986 */ /* 0x0001e2000c10150e */
[----:B------:R-:W-:Y:S01]  /*a460*/  ISETP.GE.AND P0, PT, R20, UR4, PT ;  /* 0x0000000414007c0c */ /* 0x000fe2000bf06270 */
[C---:B------:R-:W-:Y:S01]  /*a470*/  VIADD R23, R21.reuse, UR26 ;  /* 0x0000001a15177c36 */ /* 0x040fe20008000000 */
[----:B------:R-:W-:Y:S01]  /*a480*/  ULDC UR4, c[0x0][0x22c] ;  /* 0x00008b0000047ab9 */ /* 0x000fe20000000800 */
[----:B---3--:R-:W-:-:S04]  /*a490*/  IMAD.WIDE R16, R21, 0x2, R8 ;  /* 0x0000000215107825 */ /* 0x008fc800078e0208 */
[----:B------:R-:W-:Y:S02]  /*a4a0*/  VIADD R25, R23, UR26 ;  /* 0x0000001a17197c36 */ /* 0x000fe40008000000 */
[----:B0-----:R-:W-:Y:S01]  /*a4b0*/  IMAD.WIDE R10, R21, 0x2, R2 ;  /* 0x00000002150a7825 */ /* 0x001fe200078e0202 */
        /* <DEDUP_REMOVED lines=12> */
[----:B0-----:R-:W-:Y:S01]  /*a580*/  IMAD.WIDE R10, R23, 0x2, R8 ;  /* 0x00000002170a7825 */ /* 0x001fe200078e0208 */
[----:B------:R-:W-:Y:S01]  /*a590*/  ISETP.GE.AND P5, PT, R18, UR4, PT ;  /* 0x0000000412007c0c */ /* 0x000fe2000bfa6270 */
[----:B------:R-:W-:Y:S01]  /*a5a0*/  ULDC UR4, c[0x0][0x22c] ;  /* 0x00008b0000047ab9 */ /* 0x000fe20000000800 */
[----:B------:R-:W-:Y:S01]  /*a5b0*/  ULDC UR10, c[0x0][0x228] ;  /* 0x00008a00000a7ab9 */ /* 0x000fe20000000800 */
[----:B---3--:R-:W-:Y:S01]  /*a5c0*/  IMAD.WIDE R16, R25, 0x2, R2 ;  /* 0x0000000219107825 */ /* 0x008fe200078e0202 */
[----:B----4-:R-:W-:-:S03]  /*a5d0*/  PRMT R35, R35, 0x7632, R35 ;  /* 0x0000763223237816 */ /* 0x010fc60000000023 */
[----:B------:R-:W-:Y:S01]  /*a5e0*/  VIADD R21, R232, 0x13 ;  /* 0x00000013e8157836 */ /* 0x000fe20000000000 */
[----:B------:R-:W-:Y:S01]  /*a5f0*/  PRMT R20, R39, 0x7632, R20 ;  /* 0x0000763227147816 */ /* 0x000fe20000000014 */
[----:B------:R-:W-:Y:S01]  /*a600*/  IMAD.WIDE R18, R25, 0x2, R8 ;  /* 0x0000000219127825 */ /* 0x000fe200078e0208 */
[----:B------:R0:W-:Y:S02]  /*a610*/  @P1 STG.E.U16 desc[UR14][R10.64], R35 ;  /* 0x000000230a001986 */ /* 0x0001e4000c10150e */
[----:B------:R-:W-:Y:S01]  /*a620*/  ISETP.GE.AND P1, PT, R21, UR4, PT ;  /* 0x0000000415007c0c */ /* 0x000fe2000bf26270 */
[----:B------:R-:W-:Y:S01]  /*a630*/  ULDC UR4, c[0x0][0x228] ;  /* 0x00008a0000047ab9 */ /* 0x000fe20000000800 */
[----:B------:R-:W-:Y:S01]  /*a640*/  VIADD R25, R25, UR26 ;  /* 0x0000001a19197c36 */ /* 0x000fe20008000000 */
[----:B------:R3:W-:Y:S01]  /*a650*/  @P6 STG.E.U16 desc[UR14][R16.64], R39 ;  /* 0x0000002710006986 */ /* 0x0007e2000c10150e */
[C---:B------:R-:W-:Y:S01]  /*a660*/  ISETP.LT.AND P6, PT, R233.reuse, UR8, !P3 ;  /* 0x00000008e9007c0c */ /* 0x040fe2000dfc1270 */
[----:B------:R-:W-:Y:S01]  /*a670*/  ULDC UR8, c[0x0][0x228] ;  /* 0x00008a0000087ab9 */ /* 0x000fe20000000800 */
[C---:B------:R-:W-:Y:S01]  /*a680*/  ISETP.LT.AND P3, PT, R250.reuse, UR10, !P3 ;  /* 0x0000000afa007c0c */ /* 0x040fe2000df61270 */
[----:B------:R4:W-:Y:S01]  /*a690*/  @P4 STG.E.U16 desc[UR14][R18.64], R20 ;  /* 0x0000001412004986 */ /* 0x0009e2000c10150e */
[----:B------:R-:W-:Y:S01]  /*a6a0*/  ISETP.LT.AND P4, PT, R233, UR4, !P0 ;  /* 0x00000004e9007c0c */ /* 0x000fe2000c781270 */
[C---:B------:R-:W-:Y:S01]  /*a6b0*/  VIADD R23, R25.reuse, UR26 ;  /* 0x0000001a19177c36 */ /* 0x040fe20008000000 */
[----:B------:R-:W-:Y:S01]  /*a6c0*/  ISETP.LT.AND P0, PT, R250, UR6, !P0 ;  /* 0x00000006fa007c0c */ /* 0x000fe2000c701270 */
[C---:B0-----:R-:W-:Y:S01]  /*a6d0*/  IMAD.WIDE R10, R25.reuse, 0x2, R2 ;  /* 0x00000002190a7825 */ /* 0x041fe200078e0202 */
[----:B------:R-:W-:Y:S01]  /*a6e0*/  ULDC UR4, c[0x0][0x22c] ;  /* 0x00008b0000047ab9 */ /* 0x000fe20000000800 */
[----:B------:R-:W-:Y:S01]  /*a6f0*/  ULDC UR10, c[0x0][0x228] ;  /* 0x00008a00000a7ab9 */ /* 0x000fe20000000800 */
[----:B------:R-:W-:Y:S01]  /*a700*/  ULDC UR6, c[0x0][0x22c] ;  /* 0x00008b0000067ab9 */ /* 0x000fe20000000800 */
[----:B---3--:R-:W-:Y:S01]  /*a710*/  IMAD.WIDE R16, R25, 0x2, R8 ;  /* 0x0000000219107825 */ /* 0x008fe200078e0208 */
[----:B------:R-:W-:-:S03]  /*a720*/  PRMT R25, R44, 0x7632, R25 ;  /* 0x000076322c197816 */ /* 0x000fc60000000019 */
[C---:B----4-:R-:W-:Y:S02]  /*a730*/  IMAD.WIDE R18, R23.reuse, 0x2, R2 ;  /* 0x0000000217127825 */ /* 0x050fe400078e0202 */
[----:B------:R-:W-:Y:S01]  /*a740*/  @P4 STG.E.U16 desc[UR14][R10.64], R40 ;  /* 0x000000280a004986 */ /* 0x000fe2000c10150e */
[----:B------:R-:W-:Y:S01]  /*a750*/  ISETP.GE.AND P4, PT, R22, UR4, PT ;  /* 0x0000000416007c0c */ /* 0x000fe2000bf86270 */
[----:B------:R-:W-:Y:S01]  /*a760*/  IMAD.WIDE R20, R23, 0x2, R8 ;  /* 0x0000000217147825 */ /* 0x000fe200078e0208 */
[----:B------:R-:W-:Y:S01]  /*a770*/  ULDC UR4, c[0x0][0x248] ;  /* 0x0000920000047ab9 */ /* 0x000fe20000000800 */
[----:B------:R0:W-:Y:S02]  /*a780*/  @P0 STG.E.U16 desc[UR14][R16.64], R24 ;  /* 0x0000001810000986 */ /* 0x0001e4000c10150e */
[----:B------:R-:W-:Y:S02]  /*a790*/  VIADD R22, R232, 0x15 ;  /* 0x00000015e8167836 */ /* 0x000fe40000000000 */
[----:B------:R-:W-:Y:S01]  /*a7a0*/  @P6 STG.E.U16 desc[UR14][R18.64], R44 ;  /* 0x0000002c12006986 */ /* 0x000fe2000c10150e */
[C---:B------:R-:W-:Y:S01]  /*a7b0*/  ISETP.LT.AND P6, PT, R233.reuse, UR12, !P1 ;  /* 0x0000000ce9007c0c */ /* 0x040fe2000cfc1270 */
[----:B------:R-:W-:Y:S01]  /*a7c0*/  ULDC UR12, c[0x0][0x228] ;  /* 0x00008a00000c7ab9 */ /* 0x000fe20000000800 */
[----:B------:R-:W-:Y:S01]  /*a7d0*/  ISETP.GE.AND P0, PT, R22, UR6, PT ;  /* 0x0000000616007c0c */ /* 0x000fe2000bf06270 */
[----:B------:R3:W-:Y:S01]  /*a7e0*/  @P3 STG.E.U16 desc[UR14][R20.64], R25 ;  /* 0x0000001914003986 */ /* 0x0007e2000c10150e */
[----:B------:R-:W-:Y:S01]  /*a7f0*/  ISETP.LT.AND P3, PT, R233, UR8, !P5 ;  /* 0x00000008e9007c0c */ /* 0x000fe2000ef61270 */
[----:B------:R-:W-:Y:S01]  /*a800*/  ULDC UR8, c[0x0][0x228] ;  /* 0x00008a0000087ab9 */ /* 0x000fe20000000800 */
[C---:B------:R-:W-:Y:S01]  /*a810*/  ISETP.LT.AND P5, PT, R250.reuse, UR10, !P5 ;  /* 0x0000000afa007c0c */ /* 0x040fe2000efa1270 */
[----:B0-----:R-:W-:Y:S01]  /*a820*/  VIADD R17, R23, UR4 ;  /* 0x0000000417117c36 */ /* 0x001fe20008000000 */
[----:B------:R-:W-:Y:S01]  /*a830*/  ULDC UR4, c[0x0][0x248] ;  /* 0x0000920000047ab9 */ /* 0x000fe20000000800 */
[----:B------:R-:W-:Y:S01]  /*a840*/  PRMT R22, R41, 0x7632, R22 ;  /* 0x0000763229167816 */ /* 0x000fe20000000016 */
[----:B------:R-:W-:Y:S01]  /*a850*/  ULDC UR10, c[0x0][0x228] ;  /* 0x00008a00000a7ab9 */ /* 0x000fe20000000800 */
[C---:B------:R-:W-:Y:S01]  /*a860*/  IMAD.WIDE R10, R17.reuse, 0x2, R2 ;  /* 0x00000002110a7825 */ /* 0x040fe200078e0202 */
[----:B------:R-:W-:Y:S01]  /*a870*/  ISETP.LT.AND P1, PT, R250, UR8, !P1 ;  /* 0x00000008fa007c0c */ /* 0x000fe2000cf21270 */
[----:B------:R-:W-:Y:S01]  /*a880*/  ULDC UR6, c[0x0][0x22c] ;  /* 0x00008b0000067ab9 */ /* 0x000fe20000000800 */
[----:B------:R-:W-:Y:S01]  /*a890*/  ULDC UR8, c[0x0][0x228] ;  /* 0x00008a0000087ab9 */ /* 0x000fe20000000800 */
[C---:B---3--:R-:W-:Y:S01]  /*a8a0*/  VIADD R21, R17.reuse, UR4 ;  /* 0x0000000411157c36 */ /* 0x048fe20008000000 */
[----:B------:R-:W-:Y:S01]  /*a8b0*/  ULDC UR4, c[0x0][0x22c] ;  /* 0x00008b0000047ab9 */ /* 0x000fe20000000800 */
[----:B------:R-:W-:Y:S01]  /*a8c0*/  IMAD.WIDE R16, R17, 0x2, R8 ;  /* 0x0000000211107825 */ /* 0x000fe200078e0208 */
[----:B------:R0:W-:Y:S01]  /*a8d0*/  @P3 STG.E.U16 desc[UR14][R10.64], R41 ;  /* 0x000000290a003986 */ /* 0x0001e2000c10150e */
[----:B------:R-:W-:-:S02]  /*a8e0*/  PRMT R24, R43, 0x7632, R24 ;  /* 0x000076322b187816 */ /* 0x000fc40000000018 */
[----:B------:R-:W-:Y:S01]  /*a8f0*/  IMAD.WIDE R18, R21, 0x2, R2 ;  /* 0x0000000215127825 */ /* 0x000fe200078e0202 */
[----:B------:R-:W-:Y:S03]  /*a900*/  @P5 STG.E.U16 desc[UR14][R16.64], R22 ;  /* 0x0000001610005986 */ /* 0x000fe6000c10150e */
[----:B------:R-:W-:Y:S01]  /*a910*/  VIADD R20, R232, 0x16 ;  /* 0x00000016e8147836 */ /* 0x000fe20000000000 */
        /* <DEDUP_REMOVED lines=8> */
[----:B------:R-:W-:-:S02]  /*a9a0*/  VIADD R20, R232, 0x17 ;  /* 0x00000017e8147836 */ /* 0x000fc40000000000 */
[----:B------:R-:W-:Y:S01]  /*a9b0*/  VIADD R23, R21, UR4 ;  /* 0x0000000415177c36 */ /* 0x000fe20008000000 */
[----:B------:R-:W-:Y:S01]  /*a9c0*/  ULDC UR4, c[0x0][0x22c] ;  /* 0x00008b0000047ab9 */ /* 0x000fe20000000800 */
[----:B---3--:R-:W-:Y:S01]  /*a9d0*/  PRMT R45, R45, 0x7632, R45 ;  /* 0x000076322d2d7816 */ /* 0x008fe2000000002d */
[----:B------:R-:W-:Y:S01]  /*a9e0*/  VIADD R22, R232, 0x18 ;  /* 0x00000018e8167836 */ /* 0x000fe20000000000 */
[----:B------:R-:W-:Y:S01]  /*a9f0*/  ISETP.GE.AND P5, PT, R20, UR6, PT ;  /* 0x0000000614007c0c */ /* 0x000fe2000bfa6270 */
[C---:B------:R-:W-:Y:S01]  /*aa00*/  IMAD.WIDE R16, R23.reuse, 0x2, R2 ;  /* 0x0000000217107825 */ /* 0x040fe200078e0202 */
[----:B------:R-:W-:Y:S01]  /*aa10*/  PRMT R20, R42, 0x7632, R20 ;  /* 0x000076322a147816 */ /* 0x000fe20000000014 */
[----:B------:R0:W-:Y:S01]  /*aa20*/  @P1 STG.E.U16 desc[UR14][R10.64], R45 ;  /* 0x0000002d0a001986 */ /* 0x0001e2000c10150e */
[----:B------:R-:W-:Y:S01]  /*aa30*/  ISETP.GE.AND P1, PT, R22, UR4, PT ;  /* 0x0000000416007c0c */ /* 0x000fe2000bf26270 */
[----:B------:R-:W-:Y:S01]  /*aa40*/  IMAD.WIDE R18, R23, 0x2, R8 ;  /* 0x0000000217127825 */ /* 0x000fe200078e0208 */
[----:B------:R-:W-:Y:S01]  /*aa50*/  ULDC UR4, c[0x0][0x248] ;  /* 0x0000920000047ab9 */ /* 0x000fe20000000800 */
[----:B------:R3:W-:Y:S01]  /*aa60*/  @P6 STG.E.U16 desc[UR14][R16.64], R42 ;  /* 0x0000002a10006986 */ /* 0x0007e2000c10150e */
[----:B------:R-:W-:Y:S01]  /*aa70*/  ISETP.LT.AND P6, PT, R233, UR12, !P3 ;  /* 0x0000000ce9007c0c */ /* 0x000fe2000dfc1270 */
[----:B------:R-:W-:Y:S01]  /*aa80*/  VIADD R23, R23, UR4 ;  /* 0x0000000417177c36 */ /* 0x000fe20008000000 */
[C---:B------:R-:W-:Y:S01]  /*aa90*/  ISETP.LT.AND P3, PT, R250.reuse, UR16, !P3 ;  /* 0x00000010fa007c0c */ /* 0x040fe2000df61270 */
[----:B------:R4:W-:Y:S01]  /*aaa0*/  @P4 STG.E.U16 desc[UR14][R18.64], R20 ;  /* 0x0000001412004986 */ /* 0x0009e2000c10150e */
[----:B------:R-:W-:Y:S01]  /*aab0*/  ISETP.LT.AND P4, PT, R233, UR8, !P0 ;  /* 0x00000008e9007c0c */ /* 0x000fe2000c781270 */
[----:B------:R-:W-:Y:S01]  /*aac0*/  ULDC UR6, c[0x0][0x248] ;  /* 0x0000920000067ab9 */ /* 0x000fe20000000800 */
[----:B------:R-:W-:Y:S01]  /*aad0*/  ISETP.LT.AND P0, PT, R250, UR10, !P0 ;  /* 0x0000000afa007c0c */ /* 0x000fe2000c701270 */
[C---:B------:R-:W-:Y:S01]  /*aae0*/  VIADD R25, R23.reuse, UR6 ;  /* 0x0000000617197c36 */ /* 0x040fe20008000000 */
[----:B------:R-:W-:Y:S01]  /*aaf0*/  ULDC UR4, c[0x0][0x22c] ;  /* 0x00008b0000047ab9 */ /* 0x000fe20000000800 */
[C---:B0-----:R-:W-:Y:S01]  /*ab00*/  IMAD.WIDE R10, R23.reuse, 0x2, R2 ;  /* 0x00000002170a7825 */ /* 0x041fe200078e0202 */
[----:B------:R-:W-:Y:S01]  /*ab10*/  ULDC UR8, c[0x0][0x228] ;  /* 0x00008a0000087ab9 */ /* 0x000fe20000000800 */
[----:B------:R-:W-:Y:S01]  /*ab20*/  ULDC UR10, c[0x0][0x228] ;  /* 0x00008a00000a7ab9 */ /* 0x000fe20000000800 */
[----:B------:R-:W-:Y:S01]  /*ab30*/  ULDC UR12, c[0x0][0x228] ;  /* 0x00008a00000c7ab9 */ /* 0x000fe20000000800 */
[----:B---3--:R-:W-:Y:S01]  /*ab40*/  IMAD.WIDE R16, R23, 0x2, R8 ;  /* 0x0000000217107825 */ /* 0x008fe200078e0208 */
[----:B------:R-:W-:Y:S01]  /*ab50*/  PRMT R23, R46, 0x7632, R23 ;  /* 0x000076322e177816 */ /* 0x000fe20000000017 */
[----:B------:R-:W-:Y:S01]  /*ab60*/  ULDC UR6, c[0x0][0x22c] ;  /* 0x00008b0000067ab9 */ /* 0x000fe20000000800 */
[----:B------:R-:W-:Y:S01]  /*ab70*/  ULDC UR16, c[0x0][0x228] ;  /* 0x00008a0000107ab9 */ /* 0x000fe20000000800 */
[C---:B----4-:R-:W-:Y:S01]  /*ab80*/  IMAD.WIDE R18, R25.reuse, 0x2, R2 ;  /* 0x0000000219127825 */ /* 0x050fe200078e0202 */
[----:B------:R-:W-:Y:S03]  /*ab90*/  @P4 STG.E.U16 desc[UR14][R10.64], R46 ;  /* 0x0000002e0a004986 */ /* 0x000fe6000c10150e */
[----:B------:R-:W-:Y:S01]  /*aba0*/  VIADD R22, R232, 0x19 ;  /* 0x00000019e8167836 */ /* 0x000fe20000000000 */
[----:B------:R0:W-:Y:S01]  /*abb0*/  @P0 STG.E.U16 desc[UR14][R16.64], R23 ;  /* 0x0000001710000986 */ /* 0x0001e2000c10150e */
[----:B------:R-:W-:-:S03]  /*abc0*/  IMAD.WIDE R20, R25, 0x2, R8 ;  /* 0x0000000219147825 */ /* 0x000fc600078e0208 */
[----:B------:R-:W-:Y:S01]  /*abd0*/  @P6 STG.E.U16 desc[UR14][R18.64], R43 ;  /* 0x0000002b12006986 */ /* 0x000fe2000c10150e */
[----:B------:R-:W-:Y:S01]  /*abe0*/  ISETP.GE.AND P4, PT, R22, UR4, PT ;  /* 0x0000000416007c0c */ /* 0x000fe2000bf86270 */
[----:B------:R-:W-:Y:S01]  /*abf0*/  ULDC UR4, c[0x0][0x248] ;  /* 0x0000920000047ab9 */ /* 0x000fe20000000800 */
[C---:B------:R-:W-:Y:S01]  /*ac00*/  ISETP.LT.AND P6, PT, R233.reuse, UR12, !P1 ;  /* 0x0000000ce9007c0c */ /* 0x040fe2000cfc1270 */
[----:B------:R3:W-:Y:S01]  /*ac10*/  @P3 STG.E.U16 desc[UR14][R20.64], R24 ;  /* 0x0000001814003986 */ /* 0x0007e2000c10150e */
[----:B------:R-:W-:Y:S01]  /*ac20*/  ISETP.LT.AND P3, PT, R233, UR8, !P5 ;  /* 0x00000008e9007c0c */ /* 0x000fe2000ef61270 */
[----:B------:R-:W-:Y:S01]  /*ac30*/  VIADD R22, R232, 0x1a ;  /* 0x0000001ae8167836 */ /* 0x000fe20000000000 */
[----:B------:R-:W-:Y:S01]  /*ac40*/  ISETP.LT.AND P5, PT, R250, UR10, !P5 ;  /* 0x0000000afa007c0c */ /* 0x000fe2000efa1270 */
[----:B0-----:R-:W-:Y:S01]  /*ac50*/  VIADD R17, R25, UR4 ;  /* 0x0000000419117c36 */ /* 0x001fe20008000000 */
[----:B------:R-:W-:Y:S01]  /*ac60*/  ULDC UR4, c[0x0][0x248] ;  /* 0x0000920000047ab9 */ /* 0x000fe20000000800 */
[----:B------:R-:W-:Y:S01]  /*ac70*/  ULDC UR8, c[0x0][0x228] ;  /* 0x00008a0000087ab9 */ /* 0x000fe20000000800 */
[----:B------:R-:W-:Y:S01]  /*ac80*/  ISETP.GE.AND P0, PT, R22, UR6, PT ;  /* 0x0000000616007c0c */ /* 0x000fe2000bf06270 */
[----:B------:R-:W-:Y:S01]  /*ac90*/  IMAD.WIDE R10, R17, 0x2, R2 ;  /* 0x00000002110a7825 */ /* 0x000fe200078e0202 */
[----:B------:R-:W-:Y:S01]  /*aca0*/  PRMT R22, R47, 0x7632, R22 ;  /* 0x000076322f167816 */ /* 0x000fe20000000016 */
[----:B------:R-:W-:Y:S01]  /*acb0*/  ULDC UR10, c[0x0][0x228] ;  /* 0x00008a00000a7ab9 */ /* 0x000fe20000000800 */
[----:B------:R-:W-:Y:S01]  /*acc0*/  ULDC UR12, c[0x0][0x228] ;  /* 0x00008a00000c7ab9 */ /* 0x000fe20000000800 */
[C---:B---3--:R-:W-:Y:S01]  /*acd0*/  VIADD R21, R17.reuse, UR4 ;  /* 0x0000000411157c36 */ /* 0x048fe20008000000 */
[----:B------:R-:W-:Y:S01]  /*ace0*/  ULDC UR4, c[0x0][0x22c] ;  /* 0x00008b0000047ab9 */ /* 0x000fe20000000800 */
[----:B------:R-:W-:Y:S01]  /*acf0*/  IMAD.WIDE R16, R17, 0x2, R8 ;  /* 0x0000000211107825 */ /* 0x000fe200078e0208 */
[----:B------:R0:W-:Y:S01]  /*ad00*/  @P3 STG.E.U16 desc[UR14][R10.64], R47 ;  /* 0x0000002f0a003986 */ /* 0x0001e2000c10150e */
[----:B------:R-:W-:Y:S01]  /*ad10*/  ISETP.LT.AND P1, PT, R250, UR8, !P1 ;  /* 0x00000008fa007c0c */ /* 0x000fe2000cf21270 */
[----:B------:R-:W-:Y:S01]  /*ad20*/  ULDC UR6, c[0x0][0x22c] ;  /* 0x00008b0000067ab9 */ /* 0x000fe20000000800 */
[----:B------:R-:W-:Y:S01]  /*ad30*/  IMAD.WIDE R18, R21, 0x2, R2 ;  /* 0x0000000215127825 */ /* 0x000fe200078e0202 */
[----:B------:R-:W-:Y:S01]  /*ad40*/  @P5 STG.E.U16 desc[UR14][R16.64], R22 ;  /* 0x0000001610005986 */ /* 0x000fe2000c10150e */
[----:B------:R-:W-:Y:S01]  /*ad50*/  ULDC UR8, c[0x0][0x228] ;  /* 0x00008a0000087ab9 */ /* 0x000fe20000000800 */
[----:B------:R-:W-:Y:S01]  /*ad60*/  PRMT R24, R93, 0x7632, R24 ;  /* 0x000076325d187816 */ /* 0x000fe20000000018 */
        /* <DEDUP_REMOVED lines=56> */
[C---:B------:R-:W-:Y:S01]  /*b0f0*/  IMAD.WIDE R10, R17.reuse, 0x2, R2 ;  /* 0x00000002110a7825 */ /* 0x040fe200078e0202 */
        /* <DEDUP_REMOVED lines=28> */
[----:B------:R-:W-:Y:S01]  /*b2c0*/  IMAD.WIDE R16, R23, 0x2, R2 ;  /* 0x0000000217107825 */ /* 0x000fe200078e0202 */
        /* <DEDUP_REMOVED lines=192> */
[----:B------:R-:W-:Y:S01]  /*bed0*/  PRMT R24, R139, 0x7632, R24 ;  /* 0x000076328b187816 */ /* 0x000fe20000000018 */
[----:B------:R-:W-:Y:S01]  /*bee0*/  ULDC UR8, c[0x0][0x22c] ;  /* 0x00008b0000087ab9 */ /* 0x000fe20000000800 */
        /* <DEDUP_REMOVED lines=39> */
[----:B------:R-:W-:Y:S01]  /*c160*/  VIADD R22, R232, 0x32 ;  /* 0x00000032e8167836 */ /* 0x000fe20000000000 */
[----:B------:R-:W-:Y:S01]  /*c170*/  @P4 STG.E.U16 desc[UR14][R10.64], R107 ;  /* 0x0000006b0a004986 */ /* 0x000fe2000c10150e */
[----:B----4-:R-:W-:-:S03]  /*c180*/  IMAD.WIDE R18, R25, 0x2, R2 ;  /* 0x0000000219127825 */ /* 0x010fc600078e0202 */
[----:B------:R-:W-:Y:S01]  /*c190*/  ISETP.GE.AND P4, PT, R22, UR8, PT ;  /* 0x0000000816007c0c */ /* 0x000fe2000bf86270 */
[----:B------:R-:W-:Y:S01]  /*c1a0*/  IMAD.WIDE R20, R25, 0x2, R8 ;  /* 0x0000000219147825 */ /* 0x000fe200078e0208 */
[----:B------:R0:W-:Y:S01]  /*c1b0*/  @P0 STG.E.U16 desc[UR14][R16.64], R23 ;  /* 0x0000001710000986 */ /* 0x0001e2000c10150e */
[----:B------:R-:W-:Y:S02]  /*c1c0*/  ULDC UR8, c[0x0][0x228] ;  /* 0x00008a0000087ab9 */ /* 0x000fe40000000800 */
[----:B------:R-:W-:Y:S01]  /*c1d0*/  VIADD R22, R232, 0x33 ;  /* 0x00000033e8167836 */ /* 0x000fe20000000000 */
[----:B------:R-:W-:Y:S01]  /*c1e0*/  @P6 STG.E.U16 desc[UR14][R18.64], R139 ;  /* 0x0000008b12006986 */ /* 0x000fe2000c10150e */
[C---:B------:R-:W-:Y:S01]  /*c1f0*/  ISETP.LT.AND P6, PT, R233.reuse, UR12, !P1 ;  /* 0x0000000ce9007c0c */ /* 0x040fe2000cfc1270 */
[----:B------:R-:W-:Y:S02]  /*c200*/  ULDC UR12, c[0x0][0x228] ;  /* 0x00008a00000c7ab9 */ /* 0x000fe40000000800 */
[----:B------:R3:W-:Y:S01]  /*c210*/  @P3 STG.E.U16 desc[UR14][R20.64], R24 ;  /* 0x0000001814003986 */ /* 0x0007e2000c10150e */
[----:B------:R-:W-:Y:S01]  /*c220*/  ISETP.LT.AND P3, PT, R233, UR8, !P5 ;  /* 0x00000008e9007c0c */ /* 0x000fe2000ef61270 */
[----:B------:R-:W-:Y:S01]  /*c230*/  ULDC UR8, c[0x0][0x228] ;  /* 0x00008a0000087ab9 */ /* 0x000fe20000000800 */
[----:B------:R-:W-:Y:S01]  /*c240*/  ISETP.LT.AND P5, PT, R250, UR10, !P5 ;  /* 0x0000000afa007c0c */ /* 0x000fe2000efa1270 */
[----:B0-----:R-:W-:Y:S01]  /*c250*/  VIADD R17, R25, UR4 ;  /* 0x0000000419117c36 */ /* 0x001fe20008000000 */
[----:B------:R-:W-:Y:S01]  /*c260*/  ULDC UR4, c[0x0][0x248] ;  /* 0x0000920000047ab9 */ /* 0x000fe20000000800 */
[----:B------:R-:W-:Y:S01]  /*c270*/  ISETP.GE.AND P0, PT, R22, UR6, PT ;  /* 0x0000000616007c0c */ /* 0x000fe2000bf06270 */
[----:B------:R-:W-:Y:S01]  /*c280*/  ULDC UR10, c[0x0][0x228] ;  /* 0x00008a00000a7ab9 */ /* 0x000fe20000000800 */
[C---:B------:R-:W-:Y:S01]  /*c290*/  IMAD.WIDE R10, R17.reuse, 0x2, R2 ;  /* 0x00000002110a7825 */ /* 0x040fe200078e0202 */
[----:B------:R-:W-:Y:S01]  /*c2a0*/  PRMT R22, R108, 0x7632, R22 ;  /* 0x000076326c167816 */ /* 0x000fe20000000016 */
[----:B------:R-:W-:Y:S01]  /*c2b0*/  ULDC UR6, c[0x0][0x22c] ;  /* 0x00008b0000067ab9 */ /* 0x000fe20000000800 */
[----:B------:R-:W-:Y:S01]  /*c2c0*/  ISETP.LT.AND P1, PT, R250, UR8, !P1 ;  /* 0x00000008fa007c0c */ /* 0x000fe2000cf21270 */
[C---:B---3--:R-:W-:Y:S01]  /*c2d0*/  VIADD R21, R17.reuse, UR4 ;  /* 0x0000000411157c36 */ /* 0x048fe20008000000 */
[----:B------:R-:W-:Y:S01]  /*c2e0*/  ULDC UR4, c[0x0][0x22c] ;  /* 0x00008b0000047ab9 */ /* 0x000fe20000000800 */
[----:B------:R-:W-:Y:S01]  /*c2f0*/  IMAD.WIDE R16, R17, 0x2, R8 ;  /* 0x0000000211107825 */ /* 0x000fe200078e0208 */
[----:B------:R0:W-:Y:S01]  /*c300*/  @P3 STG.E.U16 desc[UR14][R10.64], R108 ;  /* 0x0000006c0a003986 */ /* 0x0001e2000c10150e */
[----:B------:R-:W-:Y:S01]  /*c310*/  ULDC UR8, c[0x0][0x228] ;  /* 0x00008a0000087ab9 */ /* 0x000fe20000000800 */
[----:B------:R-:W-:Y:S01]  /*c320*/  PRMT R24, R110, 0x7632, R24 ;  /* 0x000076326e187816 */ /* 0x000fe20000000018 */
        /* <DEDUP_REMOVED lines=236> */
[----:B------:R-:W-:Y:S01]  /*d1f0*/  ULDC UR6, c[0x0][0x248] ;  /* 0x0000920000067ab9 */ /* 0x000fe20000000800 */
[----:B------:R4:W-:Y:S01]  /*d200*/  @P4 STG.E.U16 desc[UR14][R18.64], R20 ;  /* 0x0000001412004986 */ /* 0x0009e2000c10150e */
[----:B------:R-:W-:Y:S01]  /*d210*/  ISETP.LT.AND P4, PT, R233, UR8, !P0 ;  /* 0x00000008e9007c0c */ /* 0x000fe2000c781270 */
[C---:B------:R-:W-:Y:S01]  /*d220*/  VIADD R25, R23.reuse, UR6 ;  /* 0x0000000617197c36 */ /* 0x040fe20008000000 */
[C---:B------:R-:W-:Y:S01]  /*d230*/  ISETP.LT.AND P0, PT, R250.reuse, UR10, !P0 ;  /* 0x0000000afa007c0c */ /* 0x040fe2000c701270 */
[C---:B0-----:R-:W-:Y:S01]  /*d240*/  IMAD.WIDE R10, R23.reuse, 0x2, R2 ;  /* 0x00000002170a7825 */ /* 0x041fe200078e0202 */
[----:B------:R-:W-:Y:S01]  /*d250*/  ISETP.LT.AND P3, PT, R250, UR16, !P3 ;  /* 0x00000010fa007c0c */ /* 0x000fe2000df61270 */
[----:B------:R-:W-:Y:S01]  /*d260*/  ULDC UR8, c[0x0][0x228] ;  /* 0x00008a0000087ab9 */ /* 0x000fe20000000800 */
[----:B------:R-:W-:Y:S01]  /*d270*/  ULDC UR4, c[0x0][0x22c] ;  /* 0x00008b0000047ab9 */ /* 0x000fe20000000800 */
[----:B---3--:R-:W-:Y:S01]  /*d280*/  IMAD.WIDE R16, R23, 0x2, R8 ;  /* 0x0000000217107825 */ /* 0x008fe200078e0208 */
[----:B------:R-:W-:Y:S01]  /*d290*/  PRMT R23, R117, 0x7632, R23 ;  /* 0x0000763275177816 */ /* 0x000fe20000000017 */
[----:B------:R-:W-:Y:S01]  /*d2a0*/  ULDC UR10, c[0x0][0x228] ;  /* 0x00008a00000a7ab9 */ /* 0x000fe20000000800 */
[----:B------:R-:W-:Y:S01]  /*d2b0*/  ULDC UR12, c[0x0][0x228] ;  /* 0x00008a00000c7ab9 */ /* 0x000fe20000000800 */
[----:B------:R-:W-:Y:S01]  /*d2c0*/  VIADD R22, R232, 0x46 ;  /* 0x00000046e8167836 */ /* 0x000fe20000000000 */
[----:B------:R-:W-:Y:S01]  /*d2d0*/  ULDC UR6, c[0x0][0x22c] ;  /* 0x00008b0000067ab9 */ /* 0x000fe20000000800 */
[C---:B----4-:R-:W-:Y:S01]  /*d2e0*/  IMAD.WIDE R18, R25.reuse, 0x2, R2 ;  /* 0x0000000219127825 */ /* 0x050fe200078e0202 */
[----:B------:R-:W-:Y:S01]  /*d2f0*/  @P4 STG.E.U16 desc[UR14][R10.64], R117 ;  /* 0x000000750a004986 */ /* 0x000fe2000c10150e */
[----:B------:R-:W-:Y:S01]  /*d300*/  ULDC UR16, c[0x0][0x228] ;  /* 0x00008a0000107ab9 */ /* 0x000fe20000000800 */
[----:B------:R-:W-:Y:S01]  /*d310*/  ISETP.GE.AND P4, PT, R22, UR4, PT ;  /* 0x0000000416007c0c */ /* 0x000fe2000bf86270 */
[----:B------:R-:W-:Y:S01]  /*d320*/  IMAD.WIDE R20, R25, 0x2, R8 ;  /* 0x0000000219147825 */ /* 0x000fe200078e0208 */
[----:B------:R0:W-:Y:S01]  /*d330*/  @P0 STG.E.U16 desc[UR14][R16.64], R23 ;  /* 0x0000001710000986 */ /* 0x0001e2000c10150e */
[C---:B------:R-:W-:Y:S01]  /*d340*/  ISETP.LT.AND P0, PT, R233.reuse, UR8, !P5 ;  /* 0x00000008e9007c0c */ /* 0x040fe2000ef01270 */
[----:B------:R-:W-:Y:S01]  /*d350*/  ULDC UR4, c[0x0][0x248] ;  /* 0x0000920000047ab9 */ /* 0x000fe20000000800 */
[----:B------:R-:W-:Y:S01]  /*d360*/  ISETP.LT.AND P5, PT, R250, UR10, !P5 ;  /* 0x0000000afa007c0c */ /* 0x000fe2000efa1270 */
[----:B------:R-:W-:Y:S01]  /*d370*/  @P6 STG.E.U16 desc[UR14][R18.64], R53 ;  /* 0x0000003512006986 */ /* 0x000fe2000c10150e */
[----:B------:R-:W-:Y:S01]  /*d380*/  VIADD R22, R232, 0x47 ;  /* 0x00000047e8167836 */ /* 0x000fe20000000000 */
[----:B------:R-:W-:Y:S01]  /*d390*/  ISETP.LT.AND P6, PT, R233, UR12, !P1 ;  /* 0x0000000ce9007c0c */ /* 0x000fe2000cfc1270 */
[----:B------:R-:W-:Y:S01]  /*d3a0*/  ULDC UR8, c[0x0][0x228] ;  /* 0x00008a0000087ab9 */ /* 0x000fe20000000800 */
[----:B------:R3:W-:Y:S01]  /*d3b0*/  @P3 STG.E.U16 desc[UR14][R20.64], R24 ;  /* 0x0000001814003986 */ /* 0x0007e2000c10150e */
[----:B------:R-:W-:Y:S01]  /*d3c0*/  ULDC UR10, c[0x0][0x228] ;  /* 0x00008a00000a7ab9 */ /* 0x000fe20000000800 */
[----:B------:R-:W-:Y:S01]  /*d3d0*/  ISETP.GE.AND P3, PT, R22, UR6, PT ;  /* 0x0000000616007c0c */ /* 0x000fe2000bf66270 */
[----:B------:R-:W-:Y:S01]  /*d3e0*/  ULDC UR12, c[0x0][0x228] ;  /* 0x00008a00000c7ab9 */ /* 0x000fe20000000800 */
[----:B0-----:R-:W-:Y:S01]  /*d3f0*/  VIADD R17, R25, UR4 ;  /* 0x0000000419117c36 */ /* 0x001fe20008000000 */
[----:B------:R-:W-:Y:S01]  /*d400*/  ULDC UR4, c[0x0][0x248] ;  /* 0x0000920000047ab9 */ /* 0x000fe20000000800 */
[----:B------:R-:W-:Y:S01]  /*d410*/  PRMT R22, R118, 0x7632, R22 ;  /* 0x0000763276167816 */ /* 0x000fe20000000016 */
[----:B------:R-:W-:Y:S01]  /*d420*/  ULDC UR6, c[0x0][0x22c] ;  /* 0x00008b0000067ab9 */ /* 0x000fe20000000800 */
[----:B------:R-:W-:Y:S01]  /*d430*/  IMAD.WIDE R10, R17, 0x2, R2 ;  /* 0x00000002110a7825 */ /* 0x000fe200078e0202 */
[----:B------:R-:W-:Y:S01]  /*d440*/  ISETP.LT.AND P1, PT, R250, UR8, !P1 ;  /* 0x00000008fa007c0c */ /* 0x000fe2000cf21270 */
[----:B------:R-:W-:-:S02]  /*d450*/  ULDC UR8, c[0x0][0x228] ;  /* 0x00008a0000087ab9 */ /* 0x000fc40000000800 */
[C---:B---3--:R-:W-:Y:S01]  /*d460*/  VIADD R21, R17.reuse, UR4 ;  /* 0x0000000411157c36 */ /* 0x048fe20008000000 */
[----:B------:R0:W-:Y:S01]  /*d470*/  @P0 STG.E.U16 desc[UR14][R10.64], R118 ;  /* 0x000000760a000986 */ /* 0x0001e2000c10150e */
[----:B------:R-:W-:Y:S01]  /*d480*/  IMAD.WIDE R16, R17, 0x2, R8 ;  /* 0x0000000211107825 */ /* 0x000fe200078e0208 */
[----:B------:R-:W-:Y:S01]  /*d490*/  ULDC UR4, c[0x0][0x22c] ;  /* 0x00008b0000047ab9 */ /* 0x000fe20000000800 */
[----:B------:R-:W-:Y:S02]  /*d4a0*/  PRMT R24, R120, 0x7632, R24 ;  /* 0x0000763278187816 */ /* 0x000fe40000000018 */
[----:B------:R-:W-:Y:S01]  /*d4b0*/  VIADD R20, R232, 0x48 ;  /* 0x00000048e8147836 */ /* 0x000fe20000000000 */
[----:B------:R3:W-:Y:S01]  /*d4c0*/  @P5 STG.E.U16 desc[UR14][R16.64], R22 ;  /* 0x0000001610005986 */ /* 0x0007e2000c10150e */
[----:B------:R-:W-:Y:S01]  /*d4d0*/  IMAD.WIDE R18, R21, 0x2, R2 ;  /* 0x0000000215127825 */ /* 0x000fe200078e0202 */
[----:B------:R-:W-:Y:S01]  /*d4e0*/  ISETP.LT.AND P5, PT, R233, UR10, !P4 ;  /* 0x0000000ae9007c0c */ /* 0x000fe2000e7a1270 */
[----:B------:R-:W-:Y:S01]  /*d4f0*/  ULDC UR10, c[0x0][0x228] ;  /* 0x00008a00000a7ab9 */ /* 0x000fe20000000800 */
[----:B------:R-:W-:Y:S01]  /*d500*/  ISETP.GE.AND P0, PT, R20, UR4, PT ;  /* 0x0000000414007c0c */ /* 0x000fe2000bf06270 */
[----:B------:R-:W-:Y:S01]  /*d510*/  ULDC UR4, c[0x0][0x248] ;  /* 0x0000920000047ab9 */ /* 0x000fe20000000800 */
[----:B------:R4:W-:Y:S01]  /*d520*/  @P6 STG.E.U16 desc[UR14][R18.64], R54 ;  /* 0x0000003612006986 */ /* 0x0009e2000c10150e */
[----:B------:R-:W-:Y:S01]  /*d530*/  ISETP.LT.AND P6, PT, R250, UR12, !P4 ;  /* 0x0000000cfa007c0c */ /* 0x000fe2000e7c1270 */
[C---:B------:R-:W-:Y:S01]  /*d540*/  VIADD R23, R21.reuse, UR4 ;  /* 0x0000000415177c36 */ /* 0x040fe20008000000 */
[----:B------:R-:W-:Y:S01]  /*d550*/  ULDC UR4, c[0x0][0x22c] ;  /* 0x00008b0000047ab9 */ /* 0x000fe20000000800 */
[----:B------:R-:W-:Y:S01]  /*d560*/  VIADD R20, R232, 0x49 ;  /* 0x00000049e8147836 */ /* 0x000fe20000000000 */
[----:B------:R-:W-:Y:S01]  /*d570*/  ULDC UR12, c[0x0][0x228] ;  /* 0x00008a00000c7ab9 */ /* 0x000fe20000000800 */
[----:B0-----:R-:W-:-:S03]  /*d580*/  IMAD.WIDE R10, R21, 0x2, R8 ;  /* 0x00000002150a7825 */ /* 0x001fc600078e0208 */
[----:B------:R-:W-:Y:S01]  /*d590*/  ISETP.GE.AND P4, PT, R20, UR6, PT ;  /* 0x0000000614007c0c */ /* 0x000fe2000bf86270 */
[----:B---3--:R-:W-:Y:S01]  /*d5a0*/  IMAD.WIDE R16, R23, 0x2, R2 ;  /* 0x0000000217107825 */ /* 0x008fe200078e0202 */
[----:B------:R-:W-:Y:S01]  /*d5b0*/  PRMT R20, R119, 0x7632, R20 ;  /* 0x0000763277147816 */ /* 0x000fe20000000014 */
[----:B------:R-:W-:Y:S01]  /*d5c0*/  ULDC UR6, c[0x0][0x248] ;  /* 0x0000920000067ab9 */ /* 0x000fe20000000800 */
[----:B----4-:R-:W-:Y:S01]  /*d5d0*/  PRMT R54, R54, 0x7632, R54 ;  /* 0x0000763236367816 */ /* 0x010fe20000000036 */
[----:B------:R-:W-:Y:S02]  /*d5e0*/  VIADD R22, R232, 0x4a ;  /* 0x0000004ae8167836 */ /* 0x000fe40000000000 */
[----:B------:R-:W-:Y:S02]  /*d5f0*/  IMAD.WIDE R18, R23, 0x2, R8 ;  /* 0x0000000217127825 */ /* 0x000fe400078e0208 */
[----:B------:R0:W-:Y:S01]  /*d600*/  @P1 STG.E.U16 desc[UR14][R10.64], R54 ;  /* 0x000000360a001986 */ /* 0x0001e2000c10150e */
[----:B------:R-:W-:Y:S01]  /*d610*/  ISETP.GE.AND P1, PT, R22, UR4, PT ;  /* 0x0000000416007c0c */ /* 0x000fe2000bf26270 */
[----:B------:R-:W-:Y:S01]  /*d620*/  ULDC UR4, c[0x0][0x248] ;  /* 0x0000920000047ab9 */ /* 0x000fe20000000800 */
[----:B------:R-:W-:Y:S01]  /*d630*/  VIADD R22, R232, 0x4b ;  /* 0x0000004be8167836 */ /* 0x000fe20000000000 */
[----:B------:R3:W-:Y:S01]  /*d640*/  @P5 STG.E.U16 desc[UR14][R16.64], R119 ;  /* 0x0000007710005986 */ /* 0x0007e2000c10150e */
[----:B------:R-:W-:Y:S01]  /*d650*/  ISETP.LT.AND P5, PT, R233, UR8, !P3 ;  /* 0x00000008e9007c0c */ /* 0x000fe2000dfa1270 */
[----:B------:R-:W-:Y:S01]  /*d660*/  VIADD R23, R23, UR4 ;  /* 0x0000000417177c36 */ /* 0x000fe20008000000 */
        /* <DEDUP_REMOVED lines=10> */
[----:B------:R-:W-:Y:S01]  /*d710*/  PRMT R23, R55, 0x7632, R23 ;  /* 0x0000763237177816 */ /* 0x000fe20000000017 */
[----:B------:R-:W-:Y:S01]  /*d720*/  @P5 STG.E.U16 desc[UR14][R10.64], R55 ;  /* 0x000000370a005986 */ /* 0x000fe2000c10150e */
[----:B------:R-:W-:Y:S01]  /*d730*/  ISETP.GE.AND P5, PT, R22, UR4, PT ;  /* 0x0000000416007c0c */ /* 0x000fe2000bfa6270 */
[C---:B----4-:R-:W-:Y:S01]  /*d740*/  IMAD.WIDE R18, R25.reuse, 0x2, R2 ;  /* 0x0000000219127825 */ /* 0x050fe200078e0202 */
[----:B------:R-:W-:Y:S01]  /*d750*/  ULDC UR4, c[0x0][0x248] ;  /* 0x0000920000047ab9 */ /* 0x000fe20000000800 */
[----:B------:R0:W-:Y:S01]  /*d760*/  @P3 STG.E.U16 desc[UR14][R16.64], R23 ;  /* 0x0000001710003986 */ /* 0x0001e2000c10150e */
[----:B------:R-:W-:Y:S01]  /*d770*/  ULDC UR12, c[0x0][0x228] ;  /* 0x00008a00000c7ab9 */ /* 0x000fe20000000800 */
[----:B------:R-:W-:Y:S01]  /*d780*/  IMAD.WIDE R20, R25, 0x2, R8 ;  /* 0x0000000219147825 */ /* 0x000fe200078e0208 */
[C---:B------:R-:W-:Y:S01]  /*d790*/  ISETP.LT.AND P3, PT, R233.reuse, UR8, !P4 ;  /* 0x00000008e9007c0c */ /* 0x040fe2000e761270 */
[----:B------:R-:W-:Y:S01]  /*d7a0*/  @P6 STG.E.U16 desc[UR14][R18.64], R120 ;  /* 0x0000007812006986 */ /* 0x000fe2000c10150e */
[----:B------:R-:W-:Y:S01]  /*d7b0*/  ISETP.LT.AND P4, PT, R250, UR10, !P4 ;  /* 0x0000000afa007c0c */ /* 0x000fe2000e781270 */
[----:B------:R-:W-:Y:S01]  /*d7c0*/  VIADD R22, R232, 0x4c ;  /* 0x0000004ce8167836 */ /* 0x000fe20000000000 */
[----:B------:R-:W-:Y:S01]  /*d7d0*/  ISETP.LT.AND P6, PT, R233, UR12, !P1 ;  /* 0x0000000ce9007c0c */ /* 0x000fe2000cfc1270 */
[----:B------:R3:W-:Y:S01]  /*d7e0*/  @P0 STG.E.U16 desc[UR14][R20.64], R24 ;  /* 0x0000001814000986 */ /* 0x0007e2000c10150e */
[----:B------:R-:W-:Y:S01]  /*d7f0*/  ULDC UR6, c[0x0][0x22c] ;  /* 0x00008b0000067ab9 */ /* 0x000fe20000000800 */
[----:B------:R-:W-:Y:S01]  /*d800*/  ULDC UR8, c[0x0][0x228] ;  /* 0x00008a0000087ab9 */ /* 0x000fe20000000800 */
[----:B------:R-:W-:Y:S01]  /*d810*/  ISETP.GE.AND P0, PT, R22, UR6, PT ;  /* 0x0000000616007c0c */ /* 0x000fe2000bf06270 */
[----:B0-----:R-:W-:Y:S01]  /*d820*/  VIADD R17, R25, UR4 ;  /* 0x0000000419117c36 */ /* 0x001fe20008000000 */
[----:B------:R-:W-:Y:S01]  /*d830*/  ULDC UR4, c[0x0][0x248] ;  /* 0x0000920000047ab9 */ /* 0x000fe20000000800 */
[----:B------:R-:W-:Y:S01]  /*d840*/  PRMT R22, R56, 0x7632, R22 ;  /* 0x0000763238167816 */ /* 0x000fe20000000016 */
[----:B------:R-:W-:Y:S01]  /*d850*/  ULDC UR10, c[0x0][0x228] ;  /* 0x00008a00000a7ab9 */ /* 0x000fe20000000800 */
[C---:B------:R-:W-:Y:S01]  /*d860*/  IMAD.WIDE R10, R17.reuse, 0x2, R2 ;  /* 0x00000002110a7825 */ /* 0x040fe200078e0202 */
[----:B------:R-:W-:Y:S01]  /*d870*/  ULDC UR12, c[0x0][0x228] ;  /* 0x00008a00000c7ab9 */ /* 0x000fe20000000800 */
[----:B------:R-:W-:Y:S01]  /*d880*/  ISETP.LT.AND P1, PT, R250, UR8, !P1 ;  /* 0x00000008fa007c0c */ /* 0x000fe2000cf21270 */
[----:B------:R-:W-:Y:S01]  /*d890*/  ULDC UR6, c[0x0][0x22c] ;  /* 0x00008b0000067ab9 */ /* 0x000fe20000000800 */
[C---:B---3--:R-:W-:Y:S01]  /*d8a0*/  VIADD R21, R17.reuse, UR4 ;  /* 0x0000000411157c36 */ /* 0x048fe20008000000 */
[----:B------:R0:W-:Y:S01]  /*d8b0*/  @P3 STG.E.U16 desc[UR14][R10.64], R56 ;  /* 0x000000380a003986 */ /* 0x0001e2000c10150e */
[----:B------:R-:W-:Y:S01]  /*d8c0*/  IMAD.WIDE R16, R17, 0x2, R8 ;  /* 0x0000000211107825 */ /* 0x000fe200078e0208 */
[----:B------:R-:W-:Y:S01]  /*d8d0*/  ULDC UR4, c[0x0][0x22c] ;  /* 0x00008b0000047ab9 */ /* 0x000fe20000000800 */
[----:B------:R-:W-:Y:S01]  /*d8e0*/  ULDC UR8, c[0x0][0x228] ;  /* 0x00008a0000087ab9 */ /* 0x000fe20000000800 */
[----:B------:R-:W-:Y:S01]  /*d8f0*/  ULDC UR16, c[0x0][0x228] ;  /* 0x00008a0000107ab9 */ /* 0x000fe20000000800 */
[----:B------:R-:W-:Y:S01]  /*d900*/  IMAD.WIDE R18, R21, 0x2, R2 ;  /* 0x0000000215127825 */ /* 0x000fe200078e0202 */
[----:B------:R3:W-:Y:S01]  /*d910*/  @P4 STG.E.U16 desc[UR14][R16.64], R22 ;  /* 0x0000001610004986 */ /* 0x0007e2000c10150e */
[----:B------:R-:W-:-:S02]  /*d920*/  PRMT R24, R58, 0x7632, R24 ;  /* 0x000076323a187816 */ /* 0x000fc40000000018 */
[----:B------:R-:W-:Y:S01]  /*d930*/  VIADD R20, R232, 0x4d ;  /* 0x0000004de8147836 */ /* 0x000fe20000000000 */
[----:B------:R4:W-:Y:S01]  /*d940*/  @P6 STG.E.U16 desc[UR14][R18.64], R121 ;  /* 0x0000007912006986 */ /* 0x0009e2000c10150e */
[----:B------:R-:W-:Y:S01]  /*d950*/  ISETP.LT.AND P6, PT, R233, UR10, !P5 ;  /* 0x0000000ae9007c0c */ /* 0x000fe2000efc1270 */
[C---:B0-----:R-:W-:Y:S01]  /*d960*/  IMAD.WIDE R10, R21.reuse, 0x2, R8 ;  /* 0x00000002150a7825 */ /* 0x041fe200078e0208 */
[----:B------:R-:W-:Y:S01]  /*d970*/  ISETP.LT.AND P5, PT, R250, UR12, !P5 ;  /* 0x0000000cfa007c0c */ /* 0x000fe2000efa1270 */
[----:B------:R-:W-:Y:S01]  /*d980*/  ULDC UR10, c[0x0][0x228] ;  /* 0x00008a00000a7ab9 */ /* 0x000fe20000000800 */
[----:B------:R-:W-:Y:S01]  /*d990*/  ISETP.GE.AND P3, PT, R20, UR4, PT ;  /* 0x0000000414007c0c */ /* 0x000fe2000bf66270 */
[----:B------:R-:W-:Y:S01]  /*d9a0*/  ULDC UR4, c[0x0][0x248] ;  /* 0x0000920000047ab9 */ /* 0x000fe20000000800 */
[C---:B------:R-:W-:Y:S01]  /*d9b0*/  VIADD R20, R232.reuse, 0x4e ;  /* 0x0000004ee8147836 */ /* 0x040fe20000000000 */
[----:B------:R-:W-:Y:S01]  /*d9c0*/  ULDC UR12, c[0x0][0x228] ;  /* 0x00008a00000c7ab9 */ /* 0x000fe20000000800 */
[----:B------:R-:W-:Y:S01]  /*d9d0*/  VIADD R23, R21, UR4 ;  /* 0x0000000415177c36 */ /* 0x000fe20008000000 */
[----:B------:R-:W-:Y:S01]  /*d9e0*/  ULDC UR4, c[0x0][0x22c] ;  /* 0x00008b0000047ab9 */ /* 0x000fe20000000800 */
[----:B---3--:R-:W-:Y:S01]  /*d9f0*/  VIADD R22, R232, 0x4f ;  /* 0x0000004fe8167836 */ /* 0x008fe20000000000 */
[----:B----4-:R-:W-:Y:S01]  /*da00*/  PRMT R121, R121, 0x7632, R121 ;  /* 0x0000763279797816 */ /* 0x010fe20000000079 */
[----:B------:R-:W-:Y:S01]  /*da10*/  IMAD.WIDE R16, R23, 0x2, R2 ;  /* 0x0000000217107825 */ /* 0x000fe200078e0202 */
[----:B------:R-:W-:Y:S01]  /*da20*/  ISETP.GE.AND P4, PT, R20, UR6, PT ;  /* 0x0000000614007c0c */ /* 0x000fe2000bf86270 */
[----:B------:R-:W-:Y:S01]  /*da30*/  ULDC UR6, c[0x0][0x248] ;  /* 0x0000920000067ab9 */ /* 0x000fe20000000800 */
[----:B------:R-:W-:Y:S01]  /*da40*/  PRMT R20, R57, 0x7632, R20 ;  /* 0x0000763239147816 */ /* 0x000fe20000000014 */
[C---:B------:R-:W-:Y:S01]  /*da50*/  IMAD.WIDE R18, R23.reuse, 0x2, R8 ;  /* 0x0000000217127825 */ /* 0x040fe200078e0208 */
[----:B------:R0:W-:Y:S01]  /*da60*/  @P1 STG.E.U16 desc[UR14][R10.64], R121 ;  /* 0x000000790a001986 */ /* 0x0001e2000c10150e */
[----:B------:R-:W-:Y:S01]  /*da70*/  ISETP.GE.AND P1, PT, R22, UR4, PT ;  /* 0x0000000416007c0c */ /* 0x000fe2000bf26270 */
[----:B------:R-:W-:Y:S01]  /*da80*/  ULDC UR4, c[0x0][0x248] ;  /* 0x0000920000047ab9 */ /* 0x000fe20000000800 */
[----:B------:R-:W-:Y:S01]  /*da90*/  VIADD R22, R232, 0x50 ;  /* 0x00000050e8167836 */ /* 0x000fe20000000000 */
[----:B------:R3:W-:Y:S01]  /*daa0*/  @P6 STG.E.U16 desc[UR14][R16.64], R57 ;  /* 0x0000003910006986 */ /* 0x0007e2000c10150e */
[----:B------:R-:W-:Y:S01]  /*dab0*/  VIADD R23, R23, UR4 ;  /* 0x0000000417177c36 */ /* 0x000fe20008000000 */
[C---:B------:R-:W-:Y:S01]  /*dac0*/  ISETP.LT.AND P6, PT, R233.reuse, UR12, !P3 ;  /* 0x0000000ce9007c0c */ /* 0x040fe2000dfc1270 */
        /* <DEDUP_REMOVED lines=13> */
[C---:B----4-:R-:W-:Y:S01]  /*dba0*/  IMAD.WIDE R18, R25.reuse, 0x2, R2 ;  /* 0x0000000219127825 */ /* 0x050fe200078e0202 */
[----:B------:R-:W-:Y:S01]  /*dbb0*/  ULDC UR16, c[0x0][0x228] ;  /* 0x00008a0000107ab9 */ /* 0x000fe20000000800 */
[----:B------:R-:W-:Y:S01]  /*dbc0*/  @P5 STG.E.U16 desc[UR14][R10.64], R122 ;  /* 0x0000007a0a005986 */ /* 0x000fe2000c10150e */
[----:B------:R-:W-:Y:S01]  /*dbd0*/  ISETP.GE.AND P5, PT, R22, UR4, PT ;  /* 0x0000000416007c0c */ /* 0x000fe2000bfa6270 */
[----:B------:R-:W-:Y:S01]  /*dbe0*/  IMAD.WIDE R20, R25, 0x2, R8 ;  /* 0x0000000219147825 */ /* 0x000fe200078e0208 */
[----:B------:R-:W-:Y:S01]  /*dbf0*/  ULDC UR4, c[0x0][0x248] ;  /* 0x0000920000047ab9 */ /* 0x000fe20000000800 */
[----:B------:R0:W-:Y:S02]  /*dc00*/  @P0 STG.E.U16 desc[UR14][R16.64], R23 ;  /* 0x0000001710000986 */ /* 0x0001e4000c10150e */
[----:B------:R-:W-:-:S02]  /*dc10*/  VIADD R22, R232, 0x51 ;  /* 0x00000051e8167836 */ /* 0x000fc40000000000 */
        /* <DEDUP_REMOVED lines=441> */
[----:B------:R-:W-:-:S02]  /*f7b0*/  ULDC UR8, c[0x0][0x228] ;  /* 0x00008a0000087ab9 */ /* 0x000fc40000000800 */
[----:B------:R-:W-:Y:S01]  /*f7c0*/  VIADD R20, R232, 0x70 ;  /* 0x00000070e8147836 */ /* 0x000fe20000000000 */
[----:B------:R3:W-:Y:S01]  /*f7d0*/  @P6 STG.E.U16 desc[UR14][R18.64], R74 ;  /* 0x0000004a12006986 */ /* 0x0007e2000c10150e */
[----:B------:R-:W-:Y:S01]  /*f7e0*/  ISETP.LT.AND P6, PT, R233, UR10, !P5 ;  /* 0x0000000ae9007c0c */ /* 0x000fe2000efc1270 */
[----:B------:R-:W-:Y:S01]  /*f7f0*/  ULDC UR10, c[0x0][0x228] ;  /* 0x00008a00000a7ab9 */ /* 0x000fe20000000800 */
[----:B------:R-:W-:Y:S01]  /*f800*/  ISETP.LT.AND P5, PT, R250, UR12, !P5 ;  /* 0x0000000cfa007c0c */ /* 0x000fe2000efa1270 */
[C---:B0-----:R-:W-:Y:S01]  /*f810*/  IMAD.WIDE R10, R21.reuse, 0x2, R8 ;  /* 0x00000002150a7825 */ /* 0x041fe200078e0208 */
[----:B------:R-:W-:Y:S01]  /*f820*/  ISETP.GE.AND P3, PT, R20, UR4, PT ;  /* 0x0000000414007c0c */ /* 0x000fe2000bf66270 */
[----:B------:R-:W-:Y:S01]  /*f830*/  ULDC UR4, c[0x0][0x248] ;  /* 0x0000920000047ab9 */ /* 0x000fe20000000800 */
[----:B------:R-:W-:Y:S01]  /*f840*/  ULDC UR12, c[0x0][0x228] ;  /* 0x00008a00000c7ab9 */ /* 0x000fe20000000800 */
[----:B------:R-:W-:Y:S02]  /*f850*/  VIADD R20, R232, 0x71 ;  /* 0x00000071e8147836 */ /* 0x000fe40000000000 */
        /* <DEDUP_REMOVED lines=19> */
[----:B------:R-:W-:Y:S01]  /*f990*/  VIADD R25, R23, UR6 ;  /* 0x0000000617197c36 */ /* 0x000fe20008000000 */
[----:B------:R-:W-:Y:S01]  /*f9a0*/  PRMT R22, R75, 0x7632, R22 ;  /* 0x000076324b167816 */ /* 0x000fe20000000016 */
        /* <DEDUP_REMOVED lines=8> */
[----:B----4-:R-:W-:Y:S01]  /*fa30*/  IMAD.WIDE R18, R25, 0x2, R2 ;  /* 0x0000000219127825 */ /* 0x010fe200078e0202 */
[----:B------:R0:W-:Y:S01]  /*fa40*/  @P5 STG.E.U16 desc[UR14][R10.64], R75 ;  /* 0x0000004b0a005986 */ /* 0x0001e2000c10150e */
[----:B------:R-:W-:-:S02]  /*fa50*/  ULDC UR8, c[0x0][0x22c] ;  /* 0x00008b0000087ab9 */ /* 0x000fc40000000800 */
        /* <DEDUP_REMOVED lines=9> */
[----:B0-----:R-:W-:Y:S01]  /*faf0*/  VIADD R10, R232, 0x74 ;  /* 0x00000074e80a7836 */ /* 0x001fe20000000000 */
[C---:B------:R-:W-:Y:S01]  /*fb00*/  ISETP.LT.AND P4, PT, R250.reuse, UR12, !P4 ;  /* 0x0000000cfa007c0c */ /* 0x040fe2000e781270 */
[----:B---3--:R-:W-:Y:S01]  /*fb10*/  VIADD R17, R25, UR4 ;  /* 0x0000000419117c36 */ /* 0x008fe20008000000 */
[----:B------:R-:W-:Y:S01]  /*fb20*/  ISETP.LT.AND P1, PT, R250, UR18, !P1 ;  /* 0x00000012fa007c0c */ /* 0x000fe2000cf21270 */
[----:B------:R-:W-:Y:S01]  /*fb30*/  ULDC UR10, c[0x0][0x228] ;  /* 0x00008a00000a7ab9 */ /* 0x000fe20000000800 */
[----:B------:R-:W-:Y:S01]  /*fb40*/  ISETP.GE.AND P0, PT, R10, UR8, PT ;  /* 0x000000080a007c0c */ /* 0x000fe2000bf06270 */
[----:B------:R-:W-:Y:S01]  /*fb50*/  IMAD.WIDE R10, R17, 0x2, R2 ;  /* 0x00000002110a7825 */ /* 0x000fe200078e0202 */
[----:B-1----:R-:W-:Y:S01]  /*fb60*/  PRMT R22, R12, 0x7632, R22 ;  /* 0x000076320c167816 */ /* 0x002fe20000000016 */
[----:B------:R-:W-:Y:S01]  /*fb70*/  ULDC UR8, c[0x0][0x228] ;  /* 0x00008a0000087ab9 */ /* 0x000fe20000000800 */
[----:B------:R-:W-:Y:S01]  /*fb80*/  PRMT R24, R77, 0x7632, R24 ;  /* 0x000076324d187816 */ /* 0x000fe20000000018 */
[C---:B----4-:R-:W-:Y:S01]  /*fb90*/  VIADD R23, R17.reuse, UR6 ;  /* 0x0000000611177c36 */ /* 0x050fe20008000000 */
[----:B------:R-:W-:Y:S01]  /*fba0*/  ULDC UR4, c[0x0][0x248] ;  /* 0x0000920000047ab9 */ /* 0x000fe20000000800 */
[----:B------:R-:W-:Y:S01]  /*fbb0*/  IMAD.WIDE R16, R17, 0x2, R8 ;  /* 0x0000000211107825 */ /* 0x000fe200078e0208 */
[----:B------:R0:W-:Y:S01]  /*fbc0*/  @P3 STG.E.U16 desc[UR14][R10.64], R12 ;  /* 0x0000000c0a003986 */ /* 0x0001e2000c10150e */
[----:B------:R-:W-:Y:S01]  /*fbd0*/  ULDC UR12, c[0x0][0x228] ;  /* 0x00008a00000c7ab9 */ /* 0x000fe20000000800 */
[----:B------:R-:W-:Y:S01]  /*fbe0*/  ULDC UR6, c[0x0][0x248] ;  /* 0x0000920000067ab9 */ /* 0x000fe20000000800 */
[----:B------:R-:W-:Y:S01]  /*fbf0*/  IMAD.WIDE R18, R23, 0x2, R2 ;  /* 0x0000000217127825 */ /* 0x000fe200078e0202 */
[----:B------:R1:W-:Y:S01]  /*fc00*/  @P4 STG.E.U16 desc[UR14][R16.64], R22 ;  /* 0x0000001610004986 */ /* 0x0003e2000c10150e */
[----:B------:R-:W-:Y:S01]  /*fc10*/  ISETP.LT.AND P4, PT, R233, UR12, !P0 ;  /* 0x0000000ce9007c0c */ /* 0x000fe2000c781270 */
[----:B------:R-:W-:Y:S01]  /*fc20*/  ULDC UR16, c[0x0][0x228] ;  /* 0x00008a0000107ab9 */ /* 0x000fe20000000800 */
[----:B------:R-:W-:Y:S01]  /*fc30*/  IMAD.WIDE R20, R23, 0x2, R8 ;  /* 0x0000000217147825 */ /* 0x000fe200078e0208 */
[----:B------:R3:W-:Y:S01]  /*fc40*/  @P6 STG.E.U16 desc[UR14][R18.64], R77 ;  /* 0x0000004d12006986 */ /* 0x0007e2000c10150e */
[----:B------:R-:W-:Y:S01]  /*fc50*/  ISETP.LT.AND P6, PT, R250, UR16, !P0 ;  /* 0x00000010fa007c0c */ /* 0x000fe2000c7c1270 */
[----:B------:R-:W-:Y:S01]  /*fc60*/  ULDC UR12, c[0x0][0x228] ;  /* 0x00008a00000c7ab9 */ /* 0x000fe20000000800 */
[C---:B------:R-:W-:Y:S01]  /*fc70*/  VIADD R25, R232.reuse, 0x75 ;  /* 0x00000075e8197836 */ /* 0x040fe20000000000 */
[----:B------:R4:W-:Y:S01]  /*fc80*/  @P1 STG.E.U16 desc[UR14][R20.64], R24 ;  /* 0x0000001814001986 */ /* 0x0009e2000c10150e */
[----:B------:R-:W-:Y:S01]  /*fc90*/  ISETP.LT.AND P1, PT, R233, UR8, !P5 ;  /* 0x00000008e9007c0c */ /* 0x000fe2000ef21270 */
[----:B0-----:R-:W-:Y:S01]  /*fca0*/  VIADD R10, R232, 0x76 ;  /* 0x00000076e80a7836 */ /* 0x001fe20000000000 */
[----:B------:R-:W-:Y:S01]  /*fcb0*/  ISETP.LT.AND P5, PT, R250, UR10, !P5 ;  /* 0x0000000afa007c0c */ /* 0x000fe2000efa1270 */
[----:B-1----:R-:W-:Y:S01]  /*fcc0*/  VIADD R17, R23, UR4 ;  /* 0x0000000417117c36 */ /* 0x002fe20008000000 */
[----:B------:R-:W-:Y:S01]  /*fcd0*/  PRMT R12, R13, 0x7632, R12 ;  /* 0x000076320d0c7816 */ /* 0x000fe2000000000c */
[----:B------:R-:W-:Y:S01]  /*fce0*/  ULDC UR8, c[0x0][0x228] ;  /* 0x00008a0000087ab9 */ /* 0x000fe20000000800 */
[----:B------:R-:W-:Y:S01]  /*fcf0*/  ISETP.GE.AND P0, PT, R10, UR23, PT ;  /* 0x000000170a007c0c */ /* 0x000fe2000bf06270 */
[----:B------:R-:W-:Y:S01]  /*fd00*/  VIADD R23, R17, UR6 ;  /* 0x0000000611177c36 */ /* 0x000fe20008000000 */
[----:B------:R-:W-:Y:S01]  /*fd10*/  ISETP.GE.AND P3, PT, R25, UR25, PT ;  /* 0x0000001919007c0c */ /* 0x000fe2000bf66270 */
[C---:B------:R-:W-:Y:S01]  /*fd20*/  IMAD.WIDE R10, R17.reuse, 0x2, R2 ;  /* 0x00000002110a7825 */ /* 0x040fe200078e0202 */
[----:B------:R-:W-:Y:S01]  /*fd30*/  ULDC UR10, c[0x0][0x228] ;  /* 0x00008a00000a7ab9 */ /* 0x000fe20000000800 */
[----:B------:R-:W-:Y:S01]  /*fd40*/  PRMT R22, R78, 0x7632, R22 ;  /* 0x000076324e167816 */ /* 0x000fe20000000016 */
[----:B------:R-:W-:Y:S01]  /*fd50*/  ULDC UR4, c[0x0][0x248] ;  /* 0x0000920000047ab9 */ /* 0x000fe20000000800 */
[----:B------:R-:W-:Y:S01]  /*fd60*/  IMAD.WIDE R16, R17, 0x2, R8 ;  /* 0x0000000211107825 */ /* 0x000fe200078e0208 */
[----:B------:R0:W-:Y:S01]  /*fd70*/  @P1 STG.E.U16 desc[UR14][R10.64], R13 ;  /* 0x0000000d0a001986 */ /* 0x0001e2000c10150e */
[----:B------:R-:W-:Y:S01]  /*fd80*/  ULDC UR16, c[0x0][0x228] ;  /* 0x00008a0000107ab9 */ /* 0x000fe20000000800 */
[----:B------:R-:W-:Y:S01]  /*fd90*/  ULDC UR6, c[0x0][0x248] ;  /* 0x0000920000067ab9 */ /* 0x000fe20000000800 */
[----:B---3--:R-:W-:Y:S01]  /*fda0*/  IMAD.WIDE R18, R23, 0x2, R2 ;  /* 0x0000000217127825 */ /* 0x008fe200078e0202 */
[----:B------:R-:W-:Y:S01]  /*fdb0*/  @P5 STG.E.U16 desc[UR14][R16.64], R12 ;  /* 0x0000000c10005986 */ /* 0x000fe2000c10150e */
[----:B------:R-:W-:Y:S01]  /*fdc0*/  ISETP.LT.AND P5, PT, R233, UR12, !P0 ;  /* 0x0000000ce9007c0c */ /* 0x000fe2000c7a1270 */
[----:B------:R-:W-:Y:S01]  /*fdd0*/  ULDC UR12, c[0x0][0x228] ;  /* 0x00008a00000c7ab9 */ /* 0x000fe20000000800 */
[----:B----4-:R-:W-:Y:S01]  /*fde0*/  VIADD R24, R232, 0x77 ;  /* 0x00000077e8187836 */ /* 0x010fe20000000000 */
[----:B------:R-:W-:Y:S01]  /*fdf0*/  @P4 STG.E.U16 desc[UR14][R18.64], R78 ;  /* 0x0000004e12004986 */ /* 0x000fe2000c10150e */
[----:B------:R-:W-:Y:S01]  /*fe00*/  IMAD.WIDE R20, R23, 0x2, R8 ;  /* 0x0000000217147825 */ /* 0x000fe200078e0208 */
[----:B------:R-:W-:Y:S01]  /*fe10*/  ISETP.LT.AND P4, PT, R233, UR8, !P3 ;  /* 0x00000008e9007c0c */ /* 0x000fe2000df81270 */
[----:B------:R-:W-:Y:S01]  /*fe20*/  ULDC UR8, c[0x0][0x228] ;  /* 0x00008a0000087ab9 */ /* 0x000fe20000000800 */
[----:B------:R-:W-:Y:S01]  /*fe30*/  ISETP.GE.AND P1, PT, R24, UR21, PT ;  /* 0x0000001518007c0c */ /* 0x000fe2000bf26270 */
[----:B0-----:R-:W-:Y:S01]  /*fe40*/  VIADD R10, R232, 0x78 ;  /* 0x00000078e80a7836 */ /* 0x001fe20000000000 */
[C---:B------:R-:W-:Y:S01]  /*fe50*/  ISETP.LT.AND P3, PT, R250.reuse, UR10, !P3 ;  /* 0x0000000afa007c0c */ /* 0x040fe2000df61270 */
[----:B------:R0:W1:Y:S01]  /*fe60*/  LDS.128 R24, [R0] ;  /* 0x0000000000187984 */ /* 0x0000620000000c00 */
[----:B------:R-:W-:Y:S01]  /*fe70*/  VIADD R13, R23, UR4 ;  /* 0x00000004170d7c36 */ /* 0x000fe20008000000 */
[----:B------:R-:W-:Y:S01]  /*fe80*/  ULDC UR10, c[0x0][0x228] ;  /* 0x00008a00000a7ab9 */ /* 0x000fe20000000800 */
[----:B------:R-:W-:Y:S01]  /*fe90*/  ULDC UR4, c[0x0][0x248] ;  /* 0x0000920000047ab9 */ /* 0x000fe20000000800 */
[----:B------:R3:W-:Y:S01]  /*fea0*/  @P6 STG.E.U16 desc[UR14][R20.64], R22 ;  /* 0x0000001614006986 */ /* 0x0007e2000c10150e */
[----:B------:R-:W-:Y:S01]  /*feb0*/  ISETP.LT.AND P6, PT, R250, UR16, !P0 ;  /* 0x00000010fa007c0c */ /* 0x000fe2000c7c1270 */
[----:B------:R-:W-:Y:S01]  /*fec0*/  ULDC UR16, c[0x0][0x228] ;  /* 0x00008a0000107ab9 */ /* 0x000fe20000000800 */
[----:B------:R-:W-:Y:S01]  /*fed0*/  ISETP.GE.AND P0, PT, R10, UR19, PT ;  /* 0x000000130a007c0c */ /* 0x000fe2000bf06270 */
[----:B------:R-:W-:Y:S01]  /*fee0*/  IMAD.WIDE R10, R13, 0x2, R2 ;  /* 0x000000020d0a7825 */ /* 0x000fe200078e0202 */
[----:B0-----:R-:W-:-:S03]  /*fef0*/  PRMT R0, R15, 0x7632, R0 ;  /* 0x000076320f007816 */ /* 0x001fc60000000000 */
[----:B------:R-:W-:Y:S01]  /*ff00*/  VIADD R23, R232, 0x79 ;  /* 0x00000079e8177836 */ /* 0x000fe20000000000 */
[----:B------:R0:W-:Y:S01]  /*ff10*/  @P4 STG.E.U16 desc[UR14][R10.64], R14 ;  /* 0x0000000e0a004986 */ /* 0x0001e2000c10150e */
[C---:B---3--:R-:W-:Y:S01]  /*ff20*/  VIADD R21, R13.reuse, UR6 ;  /* 0x000000060d157c36 */ /* 0x048fe20008000000 */
[----:B------:R-:W-:Y:S01]  /*ff30*/  PRMT R20, R14, 0x7632, R20 ;  /* 0x000076320e147816 */ /* 0x000fe20000000014 */
[----:B------:R-:W-:Y:S01]  /*ff40*/  IMAD.WIDE R12, R13, 0x2, R8 ;  /* 0x000000020d0c7825 */ /* 0x000fe200078e0208 */
[----:B------:R-:W-:Y:S01]  /*ff50*/  PRMT R22, R79, 0x7632, R22 ;  /* 0x000076324f167816 */ /* 0x000fe20000000016 */
[----:B------:R-:W-:Y:S01]  /*ff60*/  ULDC UR6, c[0x0][0x248] ;  /* 0x0000920000067ab9 */ /* 0x000fe20000000800 */
[----:B------:R-:W-:Y:S01]  /*ff70*/  ISETP.GE.AND P4, PT, R23, UR17, PT ;  /* 0x0000001117007c0c */ /* 0x000fe2000bf86270 */
        /* <DEDUP_REMOVED lines=8> */
[----:B0-----:R-:W-:Y:S01]  /*10000*/  VIADD R10, R232, 0x7a ;  /* 0x0000007ae80a7836 */ /* 0x001fe20000000000 */
[----:B------:R-:W-:Y:S01]  /*10010*/  ISETP.LT.AND P5, PT, R233, UR12, !P0 ;  /* 0x0000000ce9007c0c */ /* 0x000fe2000c7a1270 */
[----:B------:R0:W-:Y:S01]  /*10020*/  @P6 STG.E.U16 desc[UR14][R18.64], R22 ;  /* 0x0000001612006986 */ /* 0x0001e2000c10150e */
[----:B------:R-:W-:Y:S01]  /*10030*/  ISETP.LT.AND P6, PT, R250, UR16, !P0 ;  /* 0x00000010fa007c0c */ /* 0x000fe2000c7c1270 */
[----:B---3--:R-:W-:Y:S01]  /*10040*/  VIADD R13, R21, UR4 ;  /* 0x00000004150d7c36 */ /* 0x008fe20008000000 */
[----:B------:R-:W-:Y:S01]  /*10050*/  ISETP.GE.AND P0, PT, R10, UR13, PT ;  /* 0x0000000d0a007c0c */ /* 0x000fe2000bf06270 */
[----:B------:R-:W-:Y:S01]  /*10060*/  ULDC UR4, c[0x0][0x248] ;  /* 0x0000920000047ab9 */ /* 0x000fe20000000800 */
[----:B--2---:R-:W-:Y:S01]  /*10070*/  PRMT R14, R4, 0x7632, R14 ;  /* 0x00007632040e7816 */ /* 0x004fe2000000000e */
[C---:B------:R-:W-:Y:S01]  /*10080*/  VIADD R21, R13.reuse, UR6 ;  /* 0x000000060d157c36 */ /* 0x040fe20008000000 */
[----:B------:R-:W-:Y:S01]  /*10090*/  ULDC UR6, c[0x0][0x228] ;  /* 0x00008a0000067ab9 */ /* 0x000fe20000000800 */
[----:B------:R-:W-:-:S04]  /*100a0*/  IMAD.WIDE R10, R13, 0x2, R2 ;  /* 0x000000020d0a7825 */ /* 0x000fc800078e0202 */
[----:B------:R-:W-:Y:S01]  /*100b0*/  IMAD.WIDE R12, R13, 0x2, R8 ;  /* 0x000000020d0c7825 */ /* 0x000fe200078e0208 */
[----:B------:R2:W-:Y:S03]  /*100c0*/  @P3 STG.E.U16 desc[UR14][R10.64], R15 ;  /* 0x0000000f0a003986 */ /* 0x0005e6000c10150e */
[C---:B----4-:R-:W-:Y:S01]  /*100d0*/  IMAD.WIDE R16, R21.reuse, 0x2, R2 ;  /* 0x0000000215107825 */ /* 0x050fe200078e0202 */
[----:B------:R-:W-:Y:S03]  /*100e0*/  @P1 STG.E.U16 desc[UR14][R12.64], R0 ;  /* 0x000000000c001986 */ /* 0x000fe6000c10150e */
[----:B0-----:R-:W-:Y:S01]  /*100f0*/  IMAD.WIDE R18, R21, 0x2, R8 ;  /* 0x0000000215127825 */ /* 0x001fe200078e0208 */
[----:B------:R1:W-:Y:S01]  /*10100*/  @P5 STG.E.U16 desc[UR14][R16.64], R4 ;  /* 0x0000000410005986 */ /* 0x0003e2000c10150e */
[----:B------:R-:W-:Y:S01]  /*10110*/  ISETP.LT.AND P5, PT, R233, UR6, !P4 ;  /* 0x00000006e9007c0c */ /* 0x000fe2000e7a1270 */
[----:B------:R-:W-:Y:S01]  /*10120*/  ULDC UR6, c[0x0][0x228] ;  /* 0x00008a0000067ab9 */ /* 0x000fe20000000800 */
[----:B------:R-:W-:Y:S01]  /*10130*/  ISETP.LT.AND P4, PT, R250, UR8, !P4 ;  /* 0x00000008fa007c0c */ /* 0x000fe2000e781270 */
[----:B------:R0:W-:Y:S01]  /*10140*/  @P6 STG.E.U16 desc[UR14][R18.64], R14 ;  /* 0x0000000e12006986 */ /* 0x0001e2000c10150e */
[----:B------:R-:W-:Y:S01]  /*10150*/  VIADD R21, R21, UR4 ;  /* 0x0000000415157c36 */ /* 0x000fe20008000000 */
[----:B------:R-:W-:Y:S01]  /*10160*/  ISETP.LT.AND P6, PT, R233, UR10, !P0 ;  /* 0x0000000ae9007c0c */ /* 0x000fe2000c7c1270 */
[----:B------:R-:W-:Y:S01]  /*10170*/  ULDC UR4, c[0x0][0x248] ;  /* 0x0000920000047ab9 */ /* 0x000fe20000000800 */
[----:B------:R-:W-:Y:S01]  /*10180*/  VIADD R20, R232, 0x7b ;  /* 0x0000007be8147836 */ /* 0x000fe20000000000 */
[----:B------:R-:W-:Y:S01]  /*10190*/  ULDC UR8, c[0x0][0x228] ;  /* 0x00008a0000087ab9 */ /* 0x000fe20000000800 */
[C---:B--2---:R-:W-:Y:S01]  /*101a0*/  IMAD.WIDE R10, R21.reuse, 0x2, R2 ;  /* 0x00000002150a7825 */ /* 0x044fe200078e0202 */
[----:B------:R-:W-:Y:S01]  /*101b0*/  ISETP.LT.AND P0, PT, R250, UR6, !P0 ;  /* 0x00000006fa007c0c */ /* 0x000fe2000c701270 */
[----:B------:R-:W-:Y:S01]  /*101c0*/  ULDC UR6, c[0x0][0x228] ;  /* 0x00008a0000067ab9 */ /* 0x000fe20000000800 */
[----:B-1----:R-:W-:Y:S01]  /*101d0*/  PRMT R4, R24, 0x7632, R4 ;  /* 0x0000763218047816 */ /* 0x002fe20000000004 */
[C---:B------:R-:W-:Y:S01]  /*101e0*/  VIADD R17, R21.reuse, UR4 ;  /* 0x0000000415117c36 */ /* 0x040fe20008000000 */
[----:B------:R-:W-:Y:S01]  /*101f0*/  ISETP.GE.AND P3, PT, R20, UR11, PT ;  /* 0x0000000b14007c0c */ /* 0x000fe2000bf66270 */
[C---:B------:R-:W-:Y:S01]  /*10200*/  VIADD R16, R232.reuse, 0x7d ;  /* 0x0000007de8107836 */ /* 0x040fe20000000000 */
[----:B------:R-:W-:Y:S01]  /*10210*/  @P5 STG.E.U16 desc[UR14][R10.64], R24 ;  /* 0x000000180a005986 */ /* 0x000fe2000c10150e */
[----:B------:R-:W-:Y:S01]  /*10220*/  VIADD R0, R232, 0x7c ;  /* 0x0000007ce8007836 */ /* 0x000fe20000000000 */
[----:B------:R-:W-:Y:S01]  /*10230*/  ULDC UR4, c[0x0][0x248] ;  /* 0x0000920000047ab9 */ /* 0x000fe20000000800 */
[----:B------:R-:W-:Y:S01]  /*10240*/  IMAD.WIDE R12, R21, 0x2, R8 ;  /* 0x00000002150c7825 */ /* 0x000fe200078e0208 */
[----:B------:R-:W-:Y:S01]  /*10250*/  ISETP.GE.AND P5, PT, R16, UR7, PT ;  /* 0x0000000710007c0c */ /* 0x000fe2000bfa6270 */
[----:B------:R-:W-:Y:S01]  /*10260*/  ULDC UR7, c[0x0][0x228] ;  /* 0x00008a0000077ab9 */ /* 0x000fe20000000800 */
[----:B------:R-:W-:Y:S01]  /*10270*/  ISETP.GE.AND P1, PT, R0, UR9, PT ;  /* 0x0000000900007c0c */ /* 0x000fe2000bf26270 */
[----:B0-----:R-:W-:Y:S01]  /*10280*/  IMAD.WIDE R14, R17, 0x2, R2 ;  /* 0x00000002110e7825 */ /* 0x001fe200078e0202 */
[----:B------:R0:W-:Y:S01]  /*10290*/  @P4 STG.E.U16 desc[UR14][R12.64], R4 ;  /* 0x000000040c004986 */ /* 0x0001e2000c10150e */
[----:B------:R-:W-:Y:S01]  /*102a0*/  ULDC UR9, c[0x0][0x228] ;  /* 0x00008a0000097ab9 */ /* 0x000fe20000000800 */
[C---:B------:R-:W-:Y:S01]  /*102b0*/  ISETP.LT.AND P4, PT, R233.reuse, UR7, !P3 ;  /* 0x00000007e9007c0c */ /* 0x040fe2000df81270 */
[----:B------:R-:W-:Y:S01]  /*102c0*/  VIADD R232, R232, 0x7e ;  /* 0x0000007ee8e87836 */ /* 0x000fe20000000000 */
[----:B------:R1:W-:Y:S01]  /*102d0*/  @P6 STG.E.U16 desc[UR14][R14.64], R5 ;  /* 0x000000050e006986 */ /* 0x0003e2000c10150e */
[----:B------:R-:W-:Y:S01]  /*102e0*/  ISETP.LT.AND P3, PT, R250, UR8, !P3 ;  /* 0x00000008fa007c0c */ /* 0x000fe2000df61270 */
[----:B------:R-:W-:Y:S01]  /*102f0*/  ULDC UR7, c[0x0][0x228] ;  /* 0x00008a0000077ab9 */ /* 0x000fe20000000800 */
[----:B------:R-:W-:Y:S01]  /*10300*/  ISETP.LT.AND P6, PT, R233, UR9, !P1 ;  /* 0x00000009e9007c0c */ /* 0x000fe2000cfc1270 */
[----:B------:R-:W-:Y:S01]  /*10310*/  ULDC UR8, c[0x0][0x228] ;  /* 0x00008a0000087ab9 */ /* 0x000fe20000000800 */
[----:B------:R-:W-:Y:S01]  /*10320*/  PRMT R0, R5, 0x7632, R0 ;  /* 0x0000763205007816 */ /* 0x000fe20000000000 */
[----:B------:R-:W-:Y:S01]  /*10330*/  ULDC UR9, c[0x0][0x228] ;  /* 0x00008a0000097ab9 */ /* 0x000fe20000000800 */
[----:B------:R-:W-:Y:S01]  /*10340*/  PRMT R16, R25, 0x7632, R16 ;  /* 0x0000763219107816 */ /* 0x000fe20000000010 */
[----:B0-----:R-:W-:Y:S01]  /*10350*/  VIADD R13, R17, UR4 ;  /* 0x00000004110d7c36 */ /* 0x001fe20008000000 */
[----:B------:R-:W-:Y:S01]  /*10360*/  ULDC UR4, c[0x0][0x248] ;  /* 0x0000920000047ab9 */ /* 0x000fe20000000800 */
[----:B------:R-:W-:-:S02]  /*10370*/  PRMT R18, R7, 0x7632, R18 ;  /* 0x0000763207127816 */ /* 0x000fc40000000012 */
[----:B------:R-:W-:Y:S01]  /*10380*/  VIADD R19, R13, UR4 ;  /* 0x000000040d137c36 */ /* 0x000fe20008000000 */
[----:B------:R-:W-:Y:S01]  /*10390*/  ULDC UR4, c[0x0][0x228] ;  /* 0x00008a0000047ab9 */ /* 0x000fe20000000800 */
[----:B-1----:R-:W-:-:S04]  /*103a0*/  IMAD.WIDE R4, R17, 0x2, R8 ;  /* 0x0000000211047825 */ /* 0x002fc800078e0208 */
[C---:B------:R-:W-:Y:S01]  /*103b0*/  IMAD.WIDE R10, R13.reuse, 0x2, R2 ;  /* 0x000000020d0a7825 */ /* 0x040fe200078e0202 */
[----:B------:R0:W-:Y:S01]  /*103c0*/  @P0 STG.E.U16 desc[UR14][R4.64], R0 ;  /* 0x0000000004000986 */ /* 0x0001e2000c10150e */
[----:B------:R-:W-:Y:S01]  /*103d0*/  ISETP.GE.AND P0, PT, R232, UR5, PT ;  /* 0x00000005e8007c0c */ /* 0x000fe2000bf06270 */
[----:B------:R-:W-:Y:S01]  /*103e0*/  ULDC UR5, c[0x0][0x228] ;  /* 0x00008a0000057ab9 */ /* 0x000fe20000000800 */
[----:B------:R-:W-:Y:S01]  /*103f0*/  IMAD.WIDE R12, R13, 0x2, R8 ;  /* 0x000000020d0c7825 */ /* 0x000fe200078e0208 */
[----:B------:R-:W-:Y:S01]  /*10400*/  @P4 STG.E.U16 desc[UR14][R10.64], R25 ;  /* 0x000000190a004986 */ /* 0x000fe2000c10150e */
[----:B------:R-:W-:Y:S01]  /*10410*/  ISETP.LT.AND P4, PT, R233, UR5, !P0 ;  /* 0x00000005e9007c0c */ /* 0x000fe2000c781270 */
[----:B------:R-:W-:Y:S01]  /*10420*/  ULDC UR5, c[0x0][0x248] ;  /* 0x0000920000057ab9 */ /* 0x000fe20000000800 */
[----:B------:R-:W-:Y:S01]  /*10430*/  IMAD.WIDE R14, R19, 0x2, R2 ;  /* 0x00000002130e7825 */ /* 0x000fe200078e0202 */
[----:B------:R1:W-:Y:S01]  /*10440*/  @P3 STG.E.U16 desc[UR14][R12.64], R16 ;  /* 0x000000100c003986 */ /* 0x0003e2000c10150e */
[C---:B------:R-:W-:Y:S01]  /*10450*/  ISETP.LT.AND P3, PT, R233.reuse, UR6, !P2 ;  /* 0x00000006e9007c0c */ /* 0x040fe2000d761270 */
[----:B------:R-:W-:Y:S01]  /*10460*/  ULDC UR6, c[0x0][0x228] ;  /* 0x00008a0000067ab9 */ /* 0x000fe20000000800 */
[C---:B------:R-:W-:Y:S01]  /*10470*/  ISETP.LT.AND P0, PT, R250.reuse, UR8, !P0 ;  /* 0x00000008fa007c0c */ /* 0x040fe2000c701270 */
[----:B------:R2:W-:Y:S01]  /*10480*/  @P6 STG.E.U16 desc[UR14][R14.64], R6 ;  /* 0x000000060e006986 */ /* 0x0005e2000c10150e */
[----:B------:R-:W-:Y:S01]  /*10490*/  ISETP.LT.AND P6, PT, R233, UR4, !P5 ;  /* 0x00000004e9007c0c */ /* 0x000fe2000efc1270 */
[----:B------:R-:W-:Y:S01]  /*104a0*/  ULDC UR4, c[0x0][0x248] ;  /* 0x0000920000047ab9 */ /* 0x000fe20000000800 */
[C---:B------:R-:W-:Y:S01]  /*104b0*/  ISETP.LT.AND P1, PT, R250.reuse, UR6, !P1 ;  /* 0x00000006fa007c0c */ /* 0x040fe2000cf21270 */
[----:B0-----:R-:W-:Y:S01]  /*104c0*/  IMAD.WIDE R4, R19, 0x2, R8 ;  /* 0x0000000213047825 */ /* 0x001fe200078e0208 */
[----:B------:R-:W-:-:S02]  /*104d0*/  ISETP.LT.AND P5, PT, R250, UR7, !P5 ;  /* 0x00000007fa007c0c */ /* 0x000fc4000efa1270 */
[----:B------:R-:W-:Y:S01]  /*104e0*/  ISETP.LT.AND P2, PT, R250, UR9, !P2 ;  /* 0x00000009fa007c0c */ /* 0x000fe2000d741270 */
[----:B-1----:R-:W-:Y:S01]  /*104f0*/  VIADD R13, R19, UR4 ;  /* 0x00000004130d7c36 */ /* 0x002fe20008000000 */
[----:B------:R-:W-:Y:S01]  /*10500*/  ULDC UR4, c[0x0][0x248] ;  /* 0x0000920000047ab9 */ /* 0x000fe20000000800 */
[----:B------:R-:W-:Y:S02]  /*10510*/  PRMT R0, R26, 0x7632, R0 ;  /* 0x000076321a007816 */ /* 0x000fe40000000000 */
[C---:B------:R-:W-:Y:S01]  /*10520*/  VIADD R17, R13.reuse, UR5 ;  /* 0x000000050d117c36 */ /* 0x040fe20008000000 */
[----:B--2---:R-:W-:Y:S01]  /*10530*/  PRMT R6, R6, 0x7632, R6 ;  /* 0x0000763206067816 */ /* 0x004fe20000000006 */
[----:B------:R-:W-:-:S04]  /*10540*/  IMAD.WIDE R10, R13, 0x2, R2 ;  /* 0x000000020d0a7825 */ /* 0x000fc800078e0202 */
[----:B------:R-:W-:Y:S01]  /*10550*/  VIADD R19, R17, UR4 ;  /* 0x0000000411137c36 */ /* 0x000fe20008000000 */
[----:B------:R0:W-:Y:S01]  /*10560*/  @P1 STG.E.U16 desc[UR14][R4.64], R6 ;  /* 0x0000000604001986 */ /* 0x0001e2000c10150e */
[----:B------:R-:W-:-:S03]  /*10570*/  IMAD.WIDE R12, R13, 0x2, R8 ;  /* 0x000000020d0c7825 */ /* 0x000fc600078e0208 */
        /* <DEDUP_REMOVED lines=9> */
[----:B------:R-:W-:Y:S05]  /*10610*/  @!P2 EXIT ;  /* 0x000000000000a94d */ /* 0x000fea0003800000 */
[----:B0-----:R-:W-:-:S05]  /*10620*/  PRMT R4, R27, 0x7632, R4 ;  /* 0x000076321b047816 */ /* 0x001fca0000000004 */
[----:B------:R-:W-:Y:S01]  /*10630*/  STG.E.U16 desc[UR14][R8.64], R4 ;  /* 0x0000000408007986 */ /* 0x000fe2000c10150e */
[----:B------:R-:W-:Y:S05]  /*10640*/  EXIT ;  /* 0x000000000000794d */ /* 0x000fea0003800000 */
.L_x_2:
[----:B------:R-:W-:-:S00]  /*10650*/  BRA `(.L_x_2) ;  /* 0xfffffffc00fc7947 */ /* 0x000fc0000383ffff */
[----:B------:R-:W-:-:S00]  /*10660*/  NOP ;  /* 0x0000000000007918 */ /* 0x000fc00000000000 */
        /* <DEDUP_REMOVED lines=9> */
.L_x_3:


//--------------------- .nv.shared.matmul_kernel  --------------------------
	.section	.nv.shared.matmul_kernel,"aw",@nobits
	.sectionflags	@""
	.align	16
	.zero		1024


//--------------------- .nv.shared.reserved.0     --------------------------
	.section	.nv.shared.reserved.0,"aw",@nobits
	.weak		__nv_reservedSMEM_offset_0_alias
	.size		__nv_reservedSMEM_offset_0_alias, 0, 0
	.other		__nv_reservedSMEM_offset_0_alias,@"STO_CUDA_RESERVED_SHARED STV_DEFAULT"
__nv_reservedSMEM_offset_0_alias:
	.zero		0


//--------------------- .nv.constant0.matmul_kernel --------------------------
	.section	.nv.constant0.matmul_kernel,"a",@progbits
	.sectionflags	@""
	.align	4
.nv.constant0.matmul_kernel:
	.zero		608


//--------------------- SYMBOLS --------------------------

	.type		.nv.reservedSmem.offset0,@object
	.size		.nv.reservedSmem.offset0,0x4
